	.target	sm_90a

	.elftype	@"ET_EXEC"


//--------------------- .note.nv.tkinfo           --------------------------
	.section	.note.nv.tkinfo,"",@"SHT_NOTE"
	.sectionflags	@"SHF_NOTE_NV_TKINFO"
	.tkinfo
        /*0018*/ 	.word	0x00000002
        /*0030*/ 	.string	""
        /*0030*/ 	.string	"ptxas"
        /*0030*/ 	.string	"Cuda compilation tools, release 13.0, V13.0.88"
        /*0030*/ 	.string	"Build cuda_13.0.r13.0/compiler.36424714_0"
        /*0030*/ 	.string	"-arch sm_90a -m 64 "



//--------------------- .note.nv.cuinfo           --------------------------
	.section	.note.nv.cuinfo,"",@"SHT_NOTE"
	.sectionflags	@"SHF_NOTE_NV_CUINFO"
        /*0018*/ 	.short	0x0002
        /*001a*/ 	.short	0x005a
        /*001c*/ 	.short	0x0082
	.zero		2


//--------------------- .nv.info                  --------------------------
	.section	.nv.info,"",@"SHT_CUDA_INFO"
	.align	4


	//----- nvinfo : EIATTR_REGCOUNT
	.align		4
        /*0000*/ 	.byte	0x04, 0x2f
        /*0002*/ 	.short	(.L_15 - .L_14)
	.align		4
.L_14:
        /*0004*/ 	.word	index@(_ZN7cutlass13device_kernelINS_4gemm6kernel13GemmUniversalIN4cute5tupleIJiiiiEEENS1_10collective13CollectiveMmaINS1_34MainloopSm90TmaGmmaWarpSpecializedILi7ENS5_IJNS4_1CILi1EEESB_SB_EEENS1_35KernelTmaWarpSpecializedCooperativeEEENS5_IJNSA_ILi256EEENSA_ILi128EEENSA_ILi32EEEEEENS_10tfloat32_tENS5_IJlSB_lEEESJ_SK_NS4_8TiledMMAINS4_8MMA_AtomIJNS4_4SM904GMMA30MMA_64x128x8_F32TF32TF32_SS_TNILNSO_7ScaleInE1ELSQ_1EEEEEENS4_6LayoutINS5_IJNSA_ILi2EEESB_SB_EEENS5_IJSB_NSA_ILi0EEESW_EEEEENS5_IJNS4_10UnderscoreESZ_SZ_EEEEENS4_13SM90_TMA_LOADENS4_14ComposedLayoutINS4_7SwizzleILi3ELi4ELi3EEENS4_18smem_ptr_flag_bitsILi32EEENST_INS5_IJNSA_ILi8EEESH_EEENS5_IJSH_SB_EEEEEEEvNS4_8identityES12_S1C_vS1D_EENS_8epilogue10collective6detail29Sm90TmaWarpSpecializedAdapterINS1G_15DefaultEpilogueISJ_SK_SK_NS1F_6thread17LinearCombinationISJ_Li1EffLNS1K_9ScaleType4KindE0ELNS_15FloatRoundStyleE2ESJ_EENS1_15EpilogueDefaultEEEEEvvEEEEvNT_6ParamsE)
        /*0008*/ 	.word	0x000000a8


	//----- nvinfo : EIATTR_FRAME_SIZE
	.align		4
.L_15:
        /*000c*/ 	.byte	0x04, 0x11
        /*000e*/ 	.short	(.L_17 - .L_16)
	.align		4
.L_16:
        /*0010*/ 	.word	index@(_ZN7cutlass13device_kernelINS_4gemm6kernel13GemmUniversalIN4cute5tupleIJiiiiEEENS1_10collective13CollectiveMmaINS1_34MainloopSm90TmaGmmaWarpSpecializedILi7ENS5_IJNS4_1CILi1EEESB_SB_EEENS1_35KernelTmaWarpSpecializedCooperativeEEENS5_IJNSA_ILi256EEENSA_ILi128EEENSA_ILi32EEEEEENS_10tfloat32_tENS5_IJlSB_lEEESJ_SK_NS4_8TiledMMAINS4_8MMA_AtomIJNS4_4SM904GMMA30MMA_64x128x8_F32TF32TF32_SS_TNILNSO_7ScaleInE1ELSQ_1EEEEEENS4_6LayoutINS5_IJNSA_ILi2EEESB_SB_EEENS5_IJSB_NSA_ILi0EEESW_EEEEENS5_IJNS4_10UnderscoreESZ_SZ_EEEEENS4_13SM90_TMA_LOADENS4_14ComposedLayoutINS4_7SwizzleILi3ELi4ELi3EEENS4_18smem_ptr_flag_bitsILi32EEENST_INS5_IJNSA_ILi8EEESH_EEENS5_IJSH_SB_EEEEEEEvNS4_8identityES12_S1C_vS1D_EENS_8epilogue10collective6detail29Sm90TmaWarpSpecializedAdapterINS1G_15DefaultEpilogueISJ_SK_SK_NS1F_6thread17LinearCombinationISJ_Li1EffLNS1K_9ScaleType4KindE0ELNS_15FloatRoundStyleE2ESJ_EENS1_15EpilogueDefaultEEEEEvvEEEEvNT_6ParamsE)
        /*0014*/ 	.word	0x00000000


	//----- nvinfo : EIATTR_MIN_STACK_SIZE
	.align		4
.L_17:
        /*0018*/ 	.byte	0x04, 0x12
        /*001a*/ 	.short	(.L_19 - .L_18)
	.align		4
.L_18:
        /*001c*/ 	.word	index@(_ZN7cutlass13device_kernelINS_4gemm6kernel13GemmUniversalIN4cute5tupleIJiiiiEEENS1_10collective13CollectiveMmaINS1_34MainloopSm90TmaGmmaWarpSpecializedILi7ENS5_IJNS4_1CILi1EEESB_SB_EEENS1_35KernelTmaWarpSpecializedCooperativeEEENS5_IJNSA_ILi256EEENSA_ILi128EEENSA_ILi32EEEEEENS_10tfloat32_tENS5_IJlSB_lEEESJ_SK_NS4_8TiledMMAINS4_8MMA_AtomIJNS4_4SM904GMMA30MMA_64x128x8_F32TF32TF32_SS_TNILNSO_7ScaleInE1ELSQ_1EEEEEENS4_6LayoutINS5_IJNSA_ILi2EEESB_SB_EEENS5_IJSB_NSA_ILi0EEESW_EEEEENS5_IJNS4_10UnderscoreESZ_SZ_EEEEENS4_13SM90_TMA_LOADENS4_14ComposedLayoutINS4_7SwizzleILi3ELi4ELi3EEENS4_18smem_ptr_flag_bitsILi32EEENST_INS5_IJNSA_ILi8EEESH_EEENS5_IJSH_SB_EEEEEEEvNS4_8identityES12_S1C_vS1D_EENS_8epilogue10collective6detail29Sm90TmaWarpSpecializedAdapterINS1G_15DefaultEpilogueISJ_SK_SK_NS1F_6thread17LinearCombinationISJ_Li1EffLNS1K_9ScaleType4KindE0ELNS_15FloatRoundStyleE2ESJ_EENS1_15EpilogueDefaultEEEEEvvEEEEvNT_6ParamsE)
        /*0020*/ 	.word	0x00000000
.L_19:


//--------------------- .nv.compat                --------------------------
	.section	.nv.compat,"",@"SHT_CUDA_COMPAT_INFO"
	.align	4
        /*0000*/ 	.byte	0x02, 0x09, 0x01, 0x00, 0x02, 0x02, 0x04, 0x00, 0x02, 0x05, 0x05, 0x00, 0x03, 0x07, 0x01, 0x01
        /*0010*/ 	.byte	0x02, 0x03, 0x01, 0x00, 0x02, 0x06, 0x01, 0x00, 0x04, 0x0b, 0x08, 0x00, 0x00, 0x00, 0x00, 0x00
        /*0020*/ 	.byte	0x00, 0x00, 0x00, 0x00


//--------------------- .nv.info._ZN7cutlass13device_kernelINS_4gemm6kernel13GemmUniversalIN4cute5tupleIJiiiiEEENS1_10collective13CollectiveMmaINS1_34MainloopSm90TmaGmmaWarpSpecializedILi7ENS5_IJNS4_1CILi1EEESB_SB_EEENS1_35KernelTmaWarpSpecializedCooperativeEEENS5_IJNSA_ILi256EEENSA_ILi128EEENSA_ILi32EEEEEENS_10tfloat32_tENS5_IJlSB_lEEESJ_SK_NS4_8TiledMMAINS4_8MMA_AtomIJNS4_4SM904GMMA30MMA_64x128x8_F32TF32TF32_SS_TNILNSO_7ScaleInE1ELSQ_1EEEEEENS4_6LayoutINS5_IJNSA_ILi2EEESB_SB_EEENS5_IJSB_NSA_ILi0EEESW_EEEEENS5_IJNS4_10UnderscoreESZ_SZ_EEEEENS4_13SM90_TMA_LOADENS4_14ComposedLayoutINS4_7SwizzleILi3ELi4ELi3EEENS4_18smem_ptr_flag_bitsILi32EEENST_INS5_IJNSA_ILi8EEESH_EEENS5_IJSH_SB_EEEEEEEvNS4_8identityES12_S1C_vS1D_EENS_8epilogue10collective6detail29Sm90TmaWarpSpecializedAdapterINS1G_15DefaultEpilogueISJ_SK_SK_NS1F_6thread17LinearCombinationISJ_Li1EffLNS1K_9ScaleType4KindE0ELNS_15FloatRoundStyleE2ESJ_EENS1_15EpilogueDefaultEEEEEvvEEEEvNT_6ParamsE --------------------------
	.section	.nv.info._ZN7cutlass13device_kernelINS_4gemm6kernel13GemmUniversalIN4cute5tupleIJiiiiEEENS1_10collective13CollectiveMmaINS1_34MainloopSm90TmaGmmaWarpSpecializedILi7ENS5_IJNS4_1CILi1EEESB_SB_EEENS1_35KernelTmaWarpSpecializedCooperativeEEENS5_IJNSA_ILi256EEENSA_ILi128EEENSA_ILi32EEEEEENS_10tfloat32_tENS5_IJlSB_lEEESJ_SK_NS4_8TiledMMAINS4_8MMA_AtomIJNS4_4SM904GMMA30MMA_64x128x8_F32TF32TF32_SS_TNILNSO_7ScaleInE1ELSQ_1EEEEEENS4_6LayoutINS5_IJNSA_ILi2EEESB_SB_EEENS5_IJSB_NSA_ILi0EEESW_EEEEENS5_IJNS4_10UnderscoreESZ_SZ_EEEEENS4_13SM90_TMA_LOADENS4_14ComposedLayoutINS4_7SwizzleILi3ELi4ELi3EEENS4_18smem_ptr_flag_bitsILi32EEENST_INS5_IJNSA_ILi8EEESH_EEENS5_IJSH_SB_EEEEEEEvNS4_8identityES12_S1C_vS1D_EENS_8epilogue10collective6detail29Sm90TmaWarpSpecializedAdapterINS1G_15DefaultEpilogueISJ_SK_SK_NS1F_6thread17LinearCombinationISJ_Li1EffLNS1K_9ScaleType4KindE0ELNS_15FloatRoundStyleE2ESJ_EENS1_15EpilogueDefaultEEEEEvvEEEEvNT_6ParamsE,"",@"SHT_CUDA_INFO"
	.sectionflags	@""
	.align	4


	//----- nvinfo : EIATTR_CUDA_API_VERSION
	.align		4
        /*0000*/ 	.byte	0x04, 0x37
        /*0002*/ 	.short	(.L_21 - .L_20)
.L_20:
        /*0004*/ 	.word	0x00000082


	//----- nvinfo : EIATTR_KPARAM_INFO
	.align		4
.L_21:
        /*0008*/ 	.byte	0x04, 0x17
        /*000a*/ 	.short	(.L_23 - .L_22)
.L_22:
        /*000c*/ 	.word	0x00000000
        /*0010*/ 	.short	0x0000
        /*0012*/ 	.short	0x0070
        /*0014*/ 	.byte	0x00, 0xf0, 0x01, 0x10


	//----- nvinfo : EIATTR_SPARSE_MMA_MASK
	.align		4
.L_23:
        /*0018*/ 	.byte	0x03, 0x50
        /*001a*/ 	.short	0x0000


	//----- nvinfo : EIATTR_MAXREG_COUNT
	.align		4
        /*001c*/ 	.byte	0x03, 0x1b
        /*001e*/ 	.short	0x00a8


	//----- nvinfo : EIATTR_NUM_BARRIERS
	.align		4
        /*0020*/ 	.byte	0x02, 0x4c
        /*0022*/ 	.byte	0x01
	.zero		1


	//----- nvinfo : EIATTR_EXTERNS
	.align		4
        /*0024*/ 	.byte	0x04, 0x0f
        /*0026*/ 	.short	(.L_25 - .L_24)


	//   ....[0]....
	.align		4
.L_24:
        /*0028*/ 	.word	index@(__assertfail)


	//----- nvinfo : EIATTR_MERCURY_ISA_VERSION
	.align		4
.L_25:
        /*002c*/ 	.byte	0x03, 0x5f
        /*002e*/ 	.short	0x0101


	//----- nvinfo : EIATTR_INT_WARP_WIDE_INSTR_OFFSETS
	.align		4
        /*0030*/ 	.byte	0x04, 0x31
        /*0032*/ 	.short	(.L_27 - .L_26)


	//   ....[0]....
.L_26:
        /*0034*/ 	.word	0x00000410


	//   ....[1]....
        /*0038*/ 	.word	0x00000440


	//   ....[2]....
        /*003c*/ 	.word	0x00000520


	//----- nvinfo : EIATTR_COOP_GROUP_MASK_REGIDS
	.align		4
.L_27:
        /*0040*/ 	.byte	0x04, 0x29
        /*0042*/ 	.short	(.L_29 - .L_28)


	//   ....[0]....
.L_28:
        /*0044*/ 	.word	0xffffffff


	//   ....[1]....
        /*0048*/ 	.word	0xffffffff


	//   ....[2]....
        /*004c*/ 	.word	0xffffffff


	//   ....[3]....
        /*0050*/ 	.word	0xffffffff


	//   ....[4]....
        /*0054*/ 	.word	0xffffffff


	//----- nvinfo : EIATTR_COOP_GROUP_INSTR_OFFSETS
	.align		4
.L_29:
        /*0058*/ 	.byte	0x04, 0x28
        /*005a*/ 	.short	(.L_31 - .L_30)


	//   ....[0]....
.L_30:
        /*005c*/ 	.word	0x00000060


	//   ....[1]....
        /*0060*/ 	.word	0x00000070


	//   ....[2]....
        /*0064*/ 	.word	0x00000130


	//   ....[3]....
        /*0068*/ 	.word	0x00000320


	//   ....[4]....
        /*006c*/ 	.word	0x00000fd0


	//----- nvinfo : EIATTR_REG_RECONFIG
	.align		4
.L_31:
        /*0070*/ 	.byte	0x01, 0x54
	.zero		2


	//----- nvinfo : EIATTR_SYSCALL_OFFSETS
	.align		4
        /*0074*/ 	.byte	0x04, 0x46
        /*0076*/ 	.short	(.L_33 - .L_32)


	//   ....[0]....
.L_32:
        /*0078*/ 	.word	0x00001190


	//----- nvinfo : EIATTR_MBARRIER_INSTR_OFFSETS
	.align		4
.L_33:
        /*007c*/ 	.byte	0x04, 0x39
        /*007e*/ 	.short	(.L_35 - .L_34)


	//   ....[0]....
.L_34:
        /*0080*/ 	.word	0x00000230
        /*0084*/ 	.word	0x000000ff
        /*0088*/ 	.word	0x00000000
        /*008c*/ 	.short	0x0100
        /*008e*/ 	.byte	0x08
	.zero		1


	//   ....[1]....
        /*0090*/ 	.word	0x00000240
        /*0094*/ 	.word	0x000000ff
        /*0098*/ 	.word	0x00000038
        /*009c*/ 	.short	0x0100
        /*009e*/ 	.byte	0x08
	.zero		1


	//   ....[2]....
        /*00a0*/ 	.word	0x00000250
        /*00a4*/ 	.word	0x000000ff
        /*00a8*/ 	.word	0x00000008
        /*00ac*/ 	.short	0x0100
        /*00ae*/ 	.byte	0x08
	.zero		1


	//   ....[3]....
        /*00b0*/ 	.word	0x00000260
        /*00b4*/ 	.word	0x000000ff
        /*00b8*/ 	.word	0x00000040
        /*00bc*/ 	.short	0x0100
        /*00be*/ 	.byte	0x08
	.zero		1


	//   ....[4]....
        /*00c0*/ 	.word	0x00000270
        /*00c4*/ 	.word	0x000000ff
        /*00c8*/ 	.word	0x00000010
        /*00cc*/ 	.short	0x0100
        /*00ce*/ 	.byte	0x08
	.zero		1


	//   ....[5]....
        /*00d0*/ 	.word	0x00000280
        /*00d4*/ 	.word	0x000000ff
        /*00d8*/ 	.word	0x00000048
        /*00dc*/ 	.short	0x0100
        /*00de*/ 	.byte	0x08
	.zero		1


	//   ....[6]....
        /*00e0*/ 	.word	0x00000290
        /*00e4*/ 	.word	0x000000ff
        /*00e8*/ 	.word	0x00000018
        /*00ec*/ 	.short	0x0100
        /*00ee*/ 	.byte	0x08
	.zero		1


	//   ....[7]....
        /*00f0*/ 	.word	0x000002a0
        /*00f4*/ 	.word	0x000000ff
        /*00f8*/ 	.word	0x00000050
        /*00fc*/ 	.short	0x0100
        /*00fe*/ 	.byte	0x08
	.zero		1


	//   ....[8]....
        /*0100*/ 	.word	0x000002b0
        /*0104*/ 	.word	0x000000ff
        /*0108*/ 	.word	0x00000020
        /*010c*/ 	.short	0x0100
        /*010e*/ 	.byte	0x08
	.zero		1


	//   ....[9]....
        /*0110*/ 	.word	0x000002c0
        /*0114*/ 	.word	0x000000ff
        /*0118*/ 	.word	0x00000058
        /*011c*/ 	.short	0x0100
        /*011e*/ 	.byte	0x08
	.zero		1


	//   ....[10]....
        /*0120*/ 	.word	0x000002d0
        /*0124*/ 	.word	0x000000ff
        /*0128*/ 	.word	0x00000028
        /*012c*/ 	.short	0x0100
        /*012e*/ 	.byte	0x08
	.zero		1


	//   ....[11]....
        /*0130*/ 	.word	0x000002e0
        /*0134*/ 	.word	0x000000ff
        /*0138*/ 	.word	0x00000060
        /*013c*/ 	.short	0x0100
        /*013e*/ 	.byte	0x08
	.zero		1


	//   ....[12]....
        /*0140*/ 	.word	0x000002f0
        /*0144*/ 	.word	0x000000ff
        /*0148*/ 	.word	0x00000030
        /*014c*/ 	.short	0x0100
        /*014e*/ 	.byte	0x08
	.zero		1


	//   ....[13]....
        /*0150*/ 	.word	0x00000300
        /*0154*/ 	.word	0x000000ff
        /*0158*/ 	.word	0x00000068
        /*015c*/ 	.short	0x0100
        /*015e*/ 	.byte	0x08
	.zero		1


	//   ....[14]....
        /*0160*/ 	.word	0x00000590
        /*0164*/ 	.word	0x000000ff
        /*0168*/ 	.word	0x00000080
        /*016c*/ 	.short	0x0100
        /*016e*/ 	.byte	0x06
	.zero		1


	//   ....[15]....
        /*0170*/ 	.word	0x000005f0
        /*0174*/ 	.word	0x000000ff
        /*0178*/ 	.word	0x00000088
        /*017c*/ 	.short	0x0100
        /*017e*/ 	.byte	0x06
	.zero		1


	//   ....[16]....
        /*0180*/ 	.word	0x00001210
        /*0184*/ 	.word	0x00000003
        /*0188*/ 	.word	0x00000000
        /*018c*/ 	.short	0x010a
        /*018e*/ 	.byte	0x3f
	.zero		1


	//   ....[17]....
        /*0190*/ 	.word	0x00001250
        /*0194*/ 	.word	0x00000003
        /*0198*/ 	.word	0x00000000
        /*019c*/ 	.short	0x010a
        /*019e*/ 	.byte	0x3f
	.zero		1


	//   ....[18]....
        /*01a0*/ 	.word	0x00001730
        /*01a4*/ 	.word	0x000000ff
        /*01a8*/ 	.word	0x00000000
        /*01ac*/ 	.short	0x010a
        /*01ae*/ 	.byte	0x08
	.zero		1


	//   ....[19]....
        /*01b0*/ 	.word	0x00001770
        /*01b4*/ 	.word	0x000000ff
        /*01b8*/ 	.word	0x00000000
        /*01bc*/ 	.short	0x010a
        /*01be*/ 	.byte	0x08
	.zero		1


	//   ....[20]....
        /*01c0*/ 	.word	0x00001b10
        /*01c4*/ 	.word	0x000000ff
        /*01c8*/ 	.word	0x00000000
        /*01cc*/ 	.short	0x0101
        /*01ce*/ 	.byte	0x08
	.zero		1


	//   ....[21]....
        /*01d0*/ 	.word	0x00001d30
        /*01d4*/ 	.word	0x000000ff
        /*01d8*/ 	.word	0x00000000
        /*01dc*/ 	.short	0x0101
        /*01de*/ 	.byte	0x04
	.zero		1


	//   ....[22]....
        /*01e0*/ 	.word	0x0000b1e0
        /*01e4*/ 	.word	0x0000000e
        /*01e8*/ 	.word	0x00000038
        /*01ec*/ 	.short	0x010a
        /*01ee*/ 	.byte	0x3f
	.zero		1


	//   ....[23]....
        /*01f0*/ 	.word	0x0000b5c0
        /*01f4*/ 	.word	0x00000006
        /*01f8*/ 	.word	0x00000088
        /*01fc*/ 	.short	0x0101
        /*01fe*/ 	.byte	0x3f
	.zero		1


	//   ....[24]....
        /*0200*/ 	.word	0x0000bcb0
        /*0204*/ 	.word	0x00000007
        /*0208*/ 	.word	0x00000000
        /*020c*/ 	.short	0x010a
        /*020e*/ 	.byte	0x3f
	.zero		1


	//   ....[25]....
        /*0210*/ 	.word	0x0000bd30
        /*0214*/ 	.word	0x00000009
        /*0218*/ 	.word	0x00000000
        /*021c*/ 	.short	0x010a
        /*021e*/ 	.byte	0x3f
	.zero		1


	//   ....[26]....
        /*0220*/ 	.word	0x0000bdc0
        /*0224*/ 	.word	0x00000006
        /*0228*/ 	.word	0x00000000
        /*022c*/ 	.short	0x010a
        /*022e*/ 	.byte	0x3f
	.zero		1


	//   ....[27]....
        /*0230*/ 	.word	0x0000be50
        /*0234*/ 	.word	0x00000009
        /*0238*/ 	.word	0x00000000
        /*023c*/ 	.short	0x010a
        /*023e*/ 	.byte	0x3f
	.zero		1


	//   ....[28]....
        /*0240*/ 	.word	0x0000bee0
        /*0244*/ 	.word	0x00000006
        /*0248*/ 	.word	0x00000000
        /*024c*/ 	.short	0x010a
        /*024e*/ 	.byte	0x3f
	.zero		1


	//   ....[29]....
        /*0250*/ 	.word	0x0000bf70
        /*0254*/ 	.word	0x00000009
        /*0258*/ 	.word	0x00000000
        /*025c*/ 	.short	0x010a
        /*025e*/ 	.byte	0x3f
	.zero		1


	//   ....[30]....
        /*0260*/ 	.word	0x0000c000
        /*0264*/ 	.word	0x00000003
        /*0268*/ 	.word	0x00000000
        /*026c*/ 	.short	0x010a
        /*026e*/ 	.byte	0x3f
	.zero		1


	//   ....[31]....
        /*0270*/ 	.word	0x0000c060
        /*0274*/ 	.word	0x00000003
        /*0278*/ 	.word	0x00000000
        /*027c*/ 	.short	0x010a
        /*027e*/ 	.byte	0x3f
	.zero		1


	//   ....[32]....
        /*0280*/ 	.word	0x0000c0c0
        /*0284*/ 	.word	0x00000004
        /*0288*/ 	.word	0x00000000
        /*028c*/ 	.short	0x010a
        /*028e*/ 	.byte	0x3f
	.zero		1


	//   ....[33]....
        /*0290*/ 	.word	0x0000c190
        /*0294*/ 	.word	0x0000000e
        /*0298*/ 	.word	0x00000038
        /*029c*/ 	.short	0x010a
        /*029e*/ 	.byte	0x3f
	.zero		1


	//   ....[34]....
        /*02a0*/ 	.word	0x0000c260
        /*02a4*/ 	.word	0x00000007
        /*02a8*/ 	.word	0x00000000
        /*02ac*/ 	.short	0x010a
        /*02ae*/ 	.byte	0x3f
	.zero		1


	//   ....[35]....
        /*02b0*/ 	.word	0x0000c2b0
        /*02b4*/ 	.word	0x00000009
        /*02b8*/ 	.word	0x00000000
        /*02bc*/ 	.short	0x010a
        /*02be*/ 	.byte	0x3f
	.zero		1


	//   ....[36]....
        /*02c0*/ 	.word	0x0000c300
        /*02c4*/ 	.word	0x00000006
        /*02c8*/ 	.word	0x00000000
        /*02cc*/ 	.short	0x010a
        /*02ce*/ 	.byte	0x3f
	.zero		1


	//   ....[37]....
        /*02d0*/ 	.word	0x0000c350
        /*02d4*/ 	.word	0x00000009
        /*02d8*/ 	.word	0x00000000
        /*02dc*/ 	.short	0x010a
        /*02de*/ 	.byte	0x3f
	.zero		1


	//   ....[38]....
        /*02e0*/ 	.word	0x0000c3a0
        /*02e4*/ 	.word	0x00000006
        /*02e8*/ 	.word	0x00000000
        /*02ec*/ 	.short	0x010a
        /*02ee*/ 	.byte	0x3f
	.zero		1


	//   ....[39]....
        /*02f0*/ 	.word	0x0000c3f0
        /*02f4*/ 	.word	0x00000009
        /*02f8*/ 	.word	0x00000000
        /*02fc*/ 	.short	0x010a
        /*02fe*/ 	.byte	0x3f
	.zero		1


	//----- nvinfo : EIATTR_NUM_MBARRIERS
	.align		4
.L_35:
        /*0300*/ 	.byte	0x03, 0x38
        /*0302*/ 	.short	0x0010


	//----- nvinfo : EIATTR_EXIT_INSTR_OFFSETS
	.align		4
        /*0304*/ 	.byte	0x04, 0x1c
        /*0306*/ 	.short	(.L_37 - .L_36)


	//   ....[0]....
.L_36:
        /*0308*/ 	.word	0x00000640


	//   ....[1]....
        /*030c*/ 	.word	0x00000f00


	//   ....[2]....
        /*0310*/ 	.word	0x0000a850


	//   ....[3]....
        /*0314*/ 	.word	0x0000ae80


	//   ....[4]....
        /*0318*/ 	.word	0x0000c050


	//----- nvinfo : EIATTR_MAX_THREADS
	.align		4
.L_37:
        /*031c*/ 	.byte	0x04, 0x05
        /*031e*/ 	.short	(.L_39 - .L_38)
.L_38:
        /*0320*/ 	.word	0x00000180
        /*0324*/ 	.word	0x00000001
        /*0328*/ 	.word	0x00000001


	//----- nvinfo : EIATTR_CRS_STACK_SIZE
	.align		4
.L_39:
        /*032c*/ 	.byte	0x04, 0x1e
        /*032e*/ 	.short	(.L_41 - .L_40)
.L_40:
        /*0330*/ 	.word	0x00000000


	//----- nvinfo : EIATTR_CBANK_PARAM_SIZE
	.align		4
.L_41:
        /*0334*/ 	.byte	0x03, 0x19
        /*0336*/ 	.short	0x0470


	//----- nvinfo : EIATTR_PARAM_CBANK
	.align		4
        /*0338*/ 	.byte	0x04, 0x0a
        /*033a*/ 	.short	(.L_43 - .L_42)
	.align		4
.L_42:
        /*033c*/ 	.word	index@(.nv.constant0._ZN7cutlass13device_kernelINS_4gemm6kernel13GemmUniversalIN4cute5tupleIJiiiiEEENS1_10collective13CollectiveMmaINS1_34MainloopSm90TmaGmmaWarpSpecializedILi7ENS5_IJNS4_1CILi1EEESB_SB_EEENS1_35KernelTmaWarpSpecializedCooperativeEEENS5_IJNSA_ILi256EEENSA_ILi128EEENSA_ILi32EEEEEENS_10tfloat32_tENS5_IJlSB_lEEESJ_SK_NS4_8TiledMMAINS4_8MMA_AtomIJNS4_4SM904GMMA30MMA_64x128x8_F32TF32TF32_SS_TNILNSO_7ScaleInE1ELSQ_1EEEEEENS4_6LayoutINS5_IJNSA_ILi2EEESB_SB_EEENS5_IJSB_NSA_ILi0EEESW_EEEEENS5_IJNS4_10UnderscoreESZ_SZ_EEEEENS4_13SM90_TMA_LOADENS4_14ComposedLayoutINS4_7SwizzleILi3ELi4ELi3EEENS4_18smem_ptr_flag_bitsILi32EEENST_INS5_IJNSA_ILi8EEESH_EEENS5_IJSH_SB_EEEEEEEvNS4_8identityES12_S1C_vS1D_EENS_8epilogue10collective6detail29Sm90TmaWarpSpecializedAdapterINS1G_15DefaultEpilogueISJ_SK_SK_NS1F_6thread17LinearCombinationISJ_Li1EffLNS1K_9ScaleType4KindE0ELNS_15FloatRoundStyleE2ESJ_EENS1_15EpilogueDefaultEEEEEvvEEEEvNT_6ParamsE)
        /*0340*/ 	.short	0x0210
        /*0342*/ 	.short	0x0470


	//----- nvinfo : EIATTR_SW_WAR
	.align		4
.L_43:
        /*0344*/ 	.byte	0x04, 0x36
        /*0346*/ 	.short	(.L_45 - .L_44)
.L_44:
        /*0348*/ 	.word	0x00000008
.L_45:


//--------------------- .nv.callgraph             --------------------------
	.section	.nv.callgraph,"",@"SHT_CUDA_CALLGRAPH"
	.align	4
	.sectionentsize	8
	.align		4
        /*0000*/ 	.word	0x00000000
	.align		4
        /*0004*/ 	.word	0xffffffff
	.align		4
        /*0008*/ 	.word	index@(_ZN7cutlass13device_kernelINS_4gemm6kernel13GemmUniversalIN4cute5tupleIJiiiiEEENS1_10collective13CollectiveMmaINS1_34MainloopSm90TmaGmmaWarpSpecializedILi7ENS5_IJNS4_1CILi1EEESB_SB_EEENS1_35KernelTmaWarpSpecializedCooperativeEEENS5_IJNSA_ILi256EEENSA_ILi128EEENSA_ILi32EEEEEENS_10tfloat32_tENS5_IJlSB_lEEESJ_SK_NS4_8TiledMMAINS4_8MMA_AtomIJNS4_4SM904GMMA30MMA_64x128x8_F32TF32TF32_SS_TNILNSO_7ScaleInE1ELSQ_1EEEEEENS4_6LayoutINS5_IJNSA_ILi2EEESB_SB_EEENS5_IJSB_NSA_ILi0EEESW_EEEEENS5_IJNS4_10UnderscoreESZ_SZ_EEEEENS4_13SM90_TMA_LOADENS4_14ComposedLayoutINS4_7SwizzleILi3ELi4ELi3EEENS4_18smem_ptr_flag_bitsILi32EEENST_INS5_IJNSA_ILi8EEESH_EEENS5_IJSH_SB_EEEEEEEvNS4_8identityES12_S1C_vS1D_EENS_8epilogue10collective6detail29Sm90TmaWarpSpecializedAdapterINS1G_15DefaultEpilogueISJ_SK_SK_NS1F_6thread17LinearCombinationISJ_Li1EffLNS1K_9ScaleType4KindE0ELNS_15FloatRoundStyleE2ESJ_EENS1_15EpilogueDefaultEEEEEvvEEEEvNT_6ParamsE)
	.align		4
        /*000c*/ 	.word	index@(__assertfail)
	.align		4
        /*0010*/ 	.word	0x00000000
	.align		4
        /*0014*/ 	.word	0xfffffffe
	.align		4
        /*0018*/ 	.word	0x00000000
	.align		4
        /*001c*/ 	.word	0xfffffffd
	.align		4
        /*0020*/ 	.word	0x00000000
	.align		4
        /*0024*/ 	.word	0xfffffffc


//--------------------- .nv.constant4             --------------------------
	.section	.nv.constant4,"a",@progbits
	.align	8
	.align		8
.nv.constant4:
        /*0000*/ 	.dword	__assertfail
	.align		8
        /*0008*/ 	.dword	__unnamed_1
	.align		8
        /*0010*/ 	.dword	_ZN40_INTERNAL_55e889dc_4_k_cu_0d4d1610_242584cuda3std3__45__cpo5beginE
	.align		8
        /*0018*/ 	.dword	_ZN40_INTERNAL_55e889dc_4_k_cu_0d4d1610_242584cuda3std3__45__cpo3endE
	.align		8
        /*0020*/ 	.dword	_ZN40_INTERNAL_55e889dc_4_k_cu_0d4d1610_242584cuda3std3__45__cpo6cbeginE
	.align		8
        /*0028*/ 	.dword	_ZN40_INTERNAL_55e889dc_4_k_cu_0d4d1610_242584cuda3std3__45__cpo4cendE
	.align		8
        /*0030*/ 	.dword	_ZN40_INTERNAL_55e889dc_4_k_cu_0d4d1610_242584cuda3std3__442_GLOBAL__N__55e889dc_4_k_cu_0d4d1610_242586ignoreE
	.align		8
        /*0038*/ 	.dword	_ZN40_INTERNAL_55e889dc_4_k_cu_0d4d1610_242584cuda3std3__419piecewise_constructE
	.align		8
        /*0040*/ 	.dword	_ZN40_INTERNAL_55e889dc_4_k_cu_0d4d1610_242584cuda3std3__48in_placeE
	.align		8
        /*0048*/ 	.dword	_ZN40_INTERNAL_55e889dc_4_k_cu_0d4d1610_242584cuda3std6ranges3__45__cpo4swapE
	.align		8
        /*0050*/ 	.dword	_ZN40_INTERNAL_55e889dc_4_k_cu_0d4d1610_242584cuda3std6ranges3__45__cpo9iter_moveE
	.align		8
        /*0058*/ 	.dword	_ZN40_INTERNAL_55e889dc_4_k_cu_0d4d1610_242584cute7productE
	.align		8
        /*0060*/ 	.dword	_ZN40_INTERNAL_55e889dc_4_k_cu_0d4d1610_242584cute1_E
	.align		8
        /*0068*/ 	.dword	$str$22
	.align		8
        /*0070*/ 	.dword	$str$23


//--------------------- .text._ZN7cutlass13device_kernelINS_4gemm6kernel13GemmUniversalIN4cute5tupleIJiiiiEEENS1_10collective13CollectiveMmaINS1_34MainloopSm90TmaGmmaWarpSpecializedILi7ENS5_IJNS4_1CILi1EEESB_SB_EEENS1_35KernelTmaWarpSpecializedCooperativeEEENS5_IJNSA_ILi256EEENSA_ILi128EEENSA_ILi32EEEEEENS_10tfloat32_tENS5_IJlSB_lEEESJ_SK_NS4_8TiledMMAINS4_8MMA_AtomIJNS4_4SM904GMMA30MMA_64x128x8_F32TF32TF32_SS_TNILNSO_7ScaleInE1ELSQ_1EEEEEENS4_6LayoutINS5_IJNSA_ILi2EEESB_SB_EEENS5_IJSB_NSA_ILi0EEESW_EEEEENS5_IJNS4_10UnderscoreESZ_SZ_EEEEENS4_13SM90_TMA_LOADENS4_14ComposedLayoutINS4_7SwizzleILi3ELi4ELi3EEENS4_18smem_ptr_flag_bitsILi32EEENST_INS5_IJNSA_ILi8EEESH_EEENS5_IJSH_SB_EEEEEEEvNS4_8identityES12_S1C_vS1D_EENS_8epilogue10collective6detail29Sm90TmaWarpSpecializedAdapterINS1G_15DefaultEpilogueISJ_SK_SK_NS1F_6thread17LinearCombinationISJ_Li1EffLNS1K_9ScaleType4KindE0ELNS_15FloatRoundStyleE2ESJ_EENS1_15EpilogueDefaultEEEEEvvEEEEvNT_6ParamsE --------------------------
	.section	.text._ZN7cutlass13device_kernelINS_4gemm6kernel13GemmUniversalIN4cute5tupleIJiiiiEEENS1_10collective13CollectiveMmaINS1_34MainloopSm90TmaGmmaWarpSpecializedILi7ENS5_IJNS4_1CILi1EEESB_SB_EEENS1_35KernelTmaWarpSpecializedCooperativeEEENS5_IJNSA_ILi256EEENSA_ILi128EEENSA_ILi32EEEEEENS_10tfloat32_tENS5_IJlSB_lEEESJ_SK_NS4_8TiledMMAINS4_8MMA_AtomIJNS4_4SM904GMMA30MMA_64x128x8_F32TF32TF32_SS_TNILNSO_7ScaleInE1ELSQ_1EEEEEENS4_6LayoutINS5_IJNSA_ILi2EEESB_SB_EEENS5_IJSB_NSA_ILi0EEESW_EEEEENS5_IJNS4_10UnderscoreESZ_SZ_EEEEENS4_13SM90_TMA_LOADENS4_14ComposedLayoutINS4_7SwizzleILi3ELi4ELi3EEENS4_18smem_ptr_flag_bitsILi32EEENST_INS5_IJNSA_ILi8EEESH_EEENS5_IJSH_SB_EEEEEEEvNS4_8identityES12_S1C_vS1D_EENS_8epilogue10collective6detail29Sm90TmaWarpSpecializedAdapterINS1G_15DefaultEpilogueISJ_SK_SK_NS1F_6thread17LinearCombinationISJ_Li1EffLNS1K_9ScaleType4KindE0ELNS_15FloatRoundStyleE2ESJ_EENS1_15EpilogueDefaultEEEEEvvEEEEvNT_6ParamsE,"ax",@progbits
	.align	128
.text._ZN7cutlass13device_kernelINS_4gemm6kernel13GemmUniversalIN4cute5tupleIJiiiiEEENS1_10collective13CollectiveMmaINS1_34MainloopSm90TmaGmmaWarpSpecializedILi7ENS5_IJNS4_1CILi1EEESB_SB_EEENS1_35KernelTmaWarpSpecializedCooperativeEEENS5_IJNSA_ILi256EEENSA_ILi128EEENSA_ILi32EEEEEENS_10tfloat32_tENS5_IJlSB_lEEESJ_SK_NS4_8TiledMMAINS4_8MMA_AtomIJNS4_4SM904GMMA30MMA_64x128x8_F32TF32TF32_SS_TNILNSO_7ScaleInE1ELSQ_1EEEEEENS4_6LayoutINS5_IJNSA_ILi2EEESB_SB_EEENS5_IJSB_NSA_ILi0EEESW_EEEEENS5_IJNS4_10UnderscoreESZ_SZ_EEEEENS4_13SM90_TMA_LOADENS4_14ComposedLayoutINS4_7SwizzleILi3ELi4ELi3EEENS4_18smem_ptr_flag_bitsILi32EEENST_INS5_IJNSA_ILi8EEESH_EEENS5_IJSH_SB_EEEEEEEvNS4_8identityES12_S1C_vS1D_EENS_8epilogue10collective6detail29Sm90TmaWarpSpecializedAdapterINS1G_15DefaultEpilogueISJ_SK_SK_NS1F_6thread17LinearCombinationISJ_Li1EffLNS1K_9ScaleType4KindE0ELNS_15FloatRoundStyleE2ESJ_EENS1_15EpilogueDefaultEEEEEvvEEEEvNT_6ParamsE:
        .type           _ZN7cutlass13device_kernelINS_4gemm6kernel13GemmUniversalIN4cute5tupleIJiiiiEEENS1_10collective13CollectiveMmaINS1_34MainloopSm90TmaGmmaWarpSpecializedILi7ENS5_IJNS4_1CILi1EEESB_SB_EEENS1_35KernelTmaWarpSpecializedCooperativeEEENS5_IJNSA_ILi256EEENSA_ILi128EEENSA_ILi32EEEEEENS_10tfloat32_tENS5_IJlSB_lEEESJ_SK_NS4_8TiledMMAINS4_8MMA_AtomIJNS4_4SM904GMMA30MMA_64x128x8_F32TF32TF32_SS_TNILNSO_7ScaleInE1ELSQ_1EEEEEENS4_6LayoutINS5_IJNSA_ILi2EEESB_SB_EEENS5_IJSB_NSA_ILi0EEESW_EEEEENS5_IJNS4_10UnderscoreESZ_SZ_EEEEENS4_13SM90_TMA_LOADENS4_14ComposedLayoutINS4_7SwizzleILi3ELi4ELi3EEENS4_18smem_ptr_flag_bitsILi32EEENST_INS5_IJNSA_ILi8EEESH_EEENS5_IJSH_SB_EEEEEEEvNS4_8identityES12_S1C_vS1D_EENS_8epilogue10collective6detail29Sm90TmaWarpSpecializedAdapterINS1G_15DefaultEpilogueISJ_SK_SK_NS1F_6thread17LinearCombinationISJ_Li1EffLNS1K_9ScaleType4KindE0ELNS_15FloatRoundStyleE2ESJ_EENS1_15EpilogueDefaultEEEEEvvEEEEvNT_6ParamsE,@function
        .size           _ZN7cutlass13device_kernelINS_4gemm6kernel13GemmUniversalIN4cute5tupleIJiiiiEEENS1_10collective13CollectiveMmaINS1_34MainloopSm90TmaGmmaWarpSpecializedILi7ENS5_IJNS4_1CILi1EEESB_SB_EEENS1_35KernelTmaWarpSpecializedCooperativeEEENS5_IJNSA_ILi256EEENSA_ILi128EEENSA_ILi32EEEEEENS_10tfloat32_tENS5_IJlSB_lEEESJ_SK_NS4_8TiledMMAINS4_8MMA_AtomIJNS4_4SM904GMMA30MMA_64x128x8_F32TF32TF32_SS_TNILNSO_7ScaleInE1ELSQ_1EEEEEENS4_6LayoutINS5_IJNSA_ILi2EEESB_SB_EEENS5_IJSB_NSA_ILi0EEESW_EEEEENS5_IJNS4_10UnderscoreESZ_SZ_EEEEENS4_13SM90_TMA_LOADENS4_14ComposedLayoutINS4_7SwizzleILi3ELi4ELi3EEENS4_18smem_ptr_flag_bitsILi32EEENST_INS5_IJNSA_ILi8EEESH_EEENS5_IJSH_SB_EEEEEEEvNS4_8identityES12_S1C_vS1D_EENS_8epilogue10collective6detail29Sm90TmaWarpSpecializedAdapterINS1G_15DefaultEpilogueISJ_SK_SK_NS1F_6thread17LinearCombinationISJ_Li1EffLNS1K_9ScaleType4KindE0ELNS_15FloatRoundStyleE2ESJ_EENS1_15EpilogueDefaultEEEEEvvEEEEvNT_6ParamsE,(.L_x_326 - _ZN7cutlass13device_kernelINS_4gemm6kernel13GemmUniversalIN4cute5tupleIJiiiiEEENS1_10collective13CollectiveMmaINS1_34MainloopSm90TmaGmmaWarpSpecializedILi7ENS5_IJNS4_1CILi1EEESB_SB_EEENS1_35KernelTmaWarpSpecializedCooperativeEEENS5_IJNSA_ILi256EEENSA_ILi128EEENSA_ILi32EEEEEENS_10tfloat32_tENS5_IJlSB_lEEESJ_SK_NS4_8TiledMMAINS4_8MMA_AtomIJNS4_4SM904GMMA30MMA_64x128x8_F32TF32TF32_SS_TNILNSO_7ScaleInE1ELSQ_1EEEEEENS4_6LayoutINS5_IJNSA_ILi2EEESB_SB_EEENS5_IJSB_NSA_ILi0EEESW_EEEEENS5_IJNS4_10UnderscoreESZ_SZ_EEEEENS4_13SM90_TMA_LOADENS4_14ComposedLayoutINS4_7SwizzleILi3ELi4ELi3EEENS4_18smem_ptr_flag_bitsILi32EEENST_INS5_IJNSA_ILi8EEESH_EEENS5_IJSH_SB_EEEEEEEvNS4_8identityES12_S1C_vS1D_EENS_8epilogue10collective6detail29Sm90TmaWarpSpecializedAdapterINS1G_15DefaultEpilogueISJ_SK_SK_NS1F_6thread17LinearCombinationISJ_Li1EffLNS1K_9ScaleType4KindE0ELNS_15FloatRoundStyleE2ESJ_EENS1_15EpilogueDefaultEEEEEvvEEEEvNT_6ParamsE)
        .other          _ZN7cutlass13device_kernelINS_4gemm6kernel13GemmUniversalIN4cute5tupleIJiiiiEEENS1_10collective13CollectiveMmaINS1_34MainloopSm90TmaGmmaWarpSpecializedILi7ENS5_IJNS4_1CILi1EEESB_SB_EEENS1_35KernelTmaWarpSpecializedCooperativeEEENS5_IJNSA_ILi256EEENSA_ILi128EEENSA_ILi32EEEEEENS_10tfloat32_tENS5_IJlSB_lEEESJ_SK_NS4_8TiledMMAINS4_8MMA_AtomIJNS4_4SM904GMMA30MMA_64x128x8_F32TF32TF32_SS_TNILNSO_7ScaleInE1ELSQ_1EEEEEENS4_6LayoutINS5_IJNSA_ILi2EEESB_SB_EEENS5_IJSB_NSA_ILi0EEESW_EEEEENS5_IJNS4_10UnderscoreESZ_SZ_EEEEENS4_13SM90_TMA_LOADENS4_14ComposedLayoutINS4_7SwizzleILi3ELi4ELi3EEENS4_18smem_ptr_flag_bitsILi32EEENST_INS5_IJNSA_ILi8EEESH_EEENS5_IJSH_SB_EEEEEEEvNS4_8identityES12_S1C_vS1D_EENS_8epilogue10collective6detail29Sm90TmaWarpSpecializedAdapterINS1G_15DefaultEpilogueISJ_SK_SK_NS1F_6thread17LinearCombinationISJ_Li1EffLNS1K_9ScaleType4KindE0ELNS_15FloatRoundStyleE2ESJ_EENS1_15EpilogueDefaultEEEEEvvEEEEvNT_6ParamsE,@"STO_CUDA_ENTRY STV_DEFAULT"
_ZN7cutlass13device_kernelINS_4gemm6kernel13GemmUniversalIN4cute5tupleIJiiiiEEENS1_10collective13CollectiveMmaINS1_34MainloopSm90TmaGmmaWarpSpecializedILi7ENS5_IJNS4_1CILi1EEESB_SB_EEENS1_35KernelTmaWarpSpecializedCooperativeEEENS5_IJNSA_ILi256EEENSA_ILi128EEENSA_ILi32EEEEEENS_10tfloat32_tENS5_IJlSB_lEEESJ_SK_NS4_8TiledMMAINS4_8MMA_AtomIJNS4_4SM904GMMA30MMA_64x128x8_F32TF32TF32_SS_TNILNSO_7ScaleInE1ELSQ_1EEEEEENS4_6LayoutINS5_IJNSA_ILi2EEESB_SB_EEENS5_IJSB_NSA_ILi0EEESW_EEEEENS5_IJNS4_10UnderscoreESZ_SZ_EEEEENS4_13SM90_TMA_LOADENS4_14ComposedLayoutINS4_7SwizzleILi3ELi4ELi3EEENS4_18smem_ptr_flag_bitsILi32EEENST_INS5_IJNSA_ILi8EEESH_EEENS5_IJSH_SB_EEEEEEEvNS4_8identityES12_S1C_vS1D_EENS_8epilogue10collective6detail29Sm90TmaWarpSpecializedAdapterINS1G_15DefaultEpilogueISJ_SK_SK_NS1F_6thread17LinearCombinationISJ_Li1EffLNS1K_9ScaleType4KindE0ELNS_15FloatRoundStyleE2ESJ_EENS1_15EpilogueDefaultEEEEEvvEEEEvNT_6ParamsE:
[----:B------:R-:W0:Y:S01]  /*0000*/  LDC R1, c[0x0][0x28] ;  /* 0x00000a00ff017b82 */ /* 0x000e220000000800 */
[----:B------:R-:W1:Y:S01]  /*0010*/  S2R R18, SR_TID.X ;  /* 0x0000000000127919 */ /* 0x000e620000002100 */
[----:B------:R-:W-:Y:S01]  /*0020*/  ELECT P0, URZ, PT ;  /* 0x00000000003f782f */ /* 0x000fe20003800000 */
[----:B------:R-:W-:Y:S01]  /*0030*/  BSSY B0, `(.L_x_0) ;  /* 0x000000f000007945 */ /* 0x000fe20003800000 */
[--C-:B-1----:R-:W-:Y:S02]  /*0040*/  SHF.R.U32.HI R0, RZ, 0x5, R18.reuse ;  /* 0x00000005ff007819 */ /* 0x102fe40000011612 */
[----:B------:R-:W-:-:S03]  /*0050*/  SHF.R.U32.HI R22, RZ, 0x7, R18 ;  /* 0x00000007ff167819 */ /* 0x000fc60000011612 */
[----:B------:R-:W1:Y:S04]  /*0060*/  SHFL.IDX PT, R5, R0, RZ, 0x1f ;  /* 0x00001fff00057589 */ /* 0x000e6800000e0000 */
[----:B------:R2:W3:Y:S01]  /*0070*/  SHFL.IDX PT, R8, R22, RZ, 0x1f ;  /* 0x00001fff16087589 */ /* 0x0004e200000e0000 */
[----:B-1----:R-:W-:-:S13]  /*0080*/  ISETP.NE.OR P0, PT, R5, RZ, !P0 ;  /* 0x000000ff0500720c */ /* 0x002fda0004705670 */
[----:B0-23--:R-:W-:Y:S05]  /*0090*/  @P0 BRA `(.L_x_1) ;  /* 0x0000000000200947 */ /* 0x00dfea0003800000 */
[----:B------:R-:W-:Y:S02]  /*00a0*/  ULDC.64 UR4, c[0x0][0x198] ;  /* 0x0000660000047ab9 */ /* 0x000fe40000000a00 */
[----:B------:R-:W-:Y:S02]  /*00b0*/  UIADD3 UR6, UP0, UR4, 0xf0, URZ ;  /* 0x000000f004067890 */ /* 0x000fe4000ff1e03f */
[----:B------:R-:W-:Y:S02]  /*00c0*/  UIADD3 UR4, UP1, UR4, 0x1f0, URZ ;  /* 0x000001f004047890 */ /* 0x000fe4000ff3e03f */
[----:B------:R-:W-:Y:S02]  /*00d0*/  UIADD3.X UR7, URZ, UR5, URZ, UP0, !UPT ;  /* 0x000000053f077290 */ /* 0x000fe400087fe43f */
[----:B------:R-:W-:-:S07]  /*00e0*/  UIADD3.X UR5, URZ, UR5, URZ, UP1, !UPT ;  /* 0x000000053f057290 */ /* 0x000fce0008ffe43f */
[----:B------:R0:W-:Y:S02]  /*00f0*/  UTMACCTL.PF [UR6] ;  /* 0x00000000060079b9 */ /* 0x0001e40008040000 */
[----:B------:R0:W-:Y:S02]  /*0100*/  UTMACCTL.PF [UR4] ;  /* 0x00000000040079b9 */ /* 0x0001e40008040000 */
[----:B0-----:R-:W-:Y:S01]  /*0110*/  NOP ;  /* 0x0000000000007918 */ /* 0x001fe20000000000 */
.L_x_1:
[----:B------:R-:W-:Y:S05]  /*0120*/  BSYNC B0 ;  /* 0x0000000000007941 */ /* 0x000fea0003800000 */
.L_x_0:
[----:B------:R-:W0:Y:S02]  /*0130*/  SHFL.IDX PT, R2, R0, RZ, 0x1f ;  /* 0x00001fff00027589 */ /* 0x000e2400000e0000 */
[----:B0-----:R-:W-:-:S13]  /*0140*/  ISETP.NE.AND P0, PT, R2, RZ, PT ;  /* 0x000000ff0200720c */ /* 0x001fda0003f05270 */
[----:B------:R-:W-:Y:S05]  /*0150*/  @P0 BRA `(.L_x_2) ;  /* 0x0000000000700947 */ /* 0x000fea0003800000 */
[----:B------:R-:W0:Y:S01]  /*0160*/  S2UR UR8, SR_CgaCtaId ;  /* 0x00000000000879c3 */ /* 0x000e220000008800 */
[----:B------:R-:W-:Y:S01]  /*0170*/  UMOV UR4, 0x400 ;  /* 0x0000040000047882 */ /* 0x000fe20000000000 */
[----:B------:R-:W-:Y:S01]  /*0180*/  UMOV UR5, 0x1 ;  /* 0x0000000100057882 */ /* 0x000fe20000000000 */
[----:B------:R-:W-:Y:S01]  /*0190*/  UMOV UR6, 0x100 ;  /* 0x0000010000067882 */ /* 0x000fe20000000000 */
[----:B------:R-:W-:Y:S01]  /*01a0*/  ELECT P0, URZ, PT ;  /* 0x00000000003f782f */ /* 0x000fe20003800000 */
[----:B------:R-:W-:-:S04]  /*01b0*/  UIADD3 UR6, -UR6, 0x100000, URZ ;  /* 0x0010000006067890 */ /* 0x000fc8000fffe13f */
[----:B------:R-:W-:Y:S02]  /*01c0*/  USHF.L.U32 UR7, UR6, 0xb, URZ ;  /* 0x0000000b06077899 */ /* 0x000fe4000800063f */
[----:B------:R-:W-:Y:S02]  /*01d0*/  USHF.L.U32 UR6, UR6, 0x1, URZ ;  /* 0x0000000106067899 */ /* 0x000fe4000800063f */
[----:B0-----:R-:W-:Y:S02]  /*01e0*/  ULEA UR8, UR8, UR4, 0x18 ;  /* 0x0000000408087291 */ /* 0x001fe4000f8ec03f */
[----:B------:R-:W-:-:S04]  /*01f0*/  UIADD3 UR4, -UR5, 0x100000, URZ ;  /* 0x0010000005047890 */ /* 0x000fc8000fffe13f */
[----:B------:R-:W-:Y:S02]  /*0200*/  USHF.L.U32 UR5, UR4, 0xb, URZ ;  /* 0x0000000b04057899 */ /* 0x000fe4000800063f */
[----:B------:R-:W-:Y:S01]  /*0210*/  USHF.L.U32 UR4, UR4, 0x1, URZ ;  /* 0x0000000104047899 */ /* 0x000fe2000800063f */
[----:B------:R-:W0:Y:S11]  /*0220*/  FENCE.VIEW.ASYNC.S ;  /* 0x00000000000073c6 */ /* 0x000e360000000000 */
[----:B0-----:R0:W1:Y:S01]  /*0230*/  SYNCS.EXCH.64 URZ, [UR8], UR4 ;  /* 0x00000004083f75b2 */ /* 0x0010620008000100 */
[----:B------:R0:W2:Y:S01]  /*0240*/  SYNCS.EXCH.64 URZ, [UR8+0x38], UR6 ;  /* 0x00003806083f75b2 */ /* 0x0000a20008000100 */
[----:B------:R0:W3:Y:S01]  /*0250*/  SYNCS.EXCH.64 URZ, [UR8+0x8], UR4 ;  /* 0x00000804083f75b2 */ /* 0x0000e20008000100 */
[----:B------:R0:W4:Y:S01]  /*0260*/  SYNCS.EXCH.64 URZ, [UR8+0x40], UR6 ;  /* 0x00004006083f75b2 */ /* 0x0001220008000100 */
[----:B------:R0:W0:Y:S01]  /*0270*/  SYNCS.EXCH.64 URZ, [UR8+0x10], UR4 ;  /* 0x00001004083f75b2 */ /* 0x0000220008000100 */
        /* <DEDUP_REMOVED lines=9> */
[----:B------:R-:W-:Y:S01]  /*0310*/  NOP ;  /* 0x0000000000007918 */ /* 0x000fe20000000000 */
.L_x_2:
[----:B------:R-:W5:Y:S01]  /*0320*/  SHFL.IDX PT, R0, R0, RZ, 0x1f ;  /* 0x00001fff00007589 */ /* 0x000f6200000e0000 */
[----:B------:R-:W-:Y:S01]  /*0330*/  ELECT P0, URZ, PT ;  /* 0x00000000003f782f */ /* 0x000fe20003800000 */
[----:B------:R-:W1:Y:S01]  /*0340*/  LDC R2, c[0x0][0x65c] ;  /* 0x00019700ff027b82 */ /* 0x000e620000000800 */
[----:B------:R-:W-:Y:S01]  /*0350*/  SHF.R.S32.HI R6, RZ, 0x1f, R5 ;  /* 0x0000001fff067819 */ /* 0x000fe20000011405 */
[----:B------:R-:W2:Y:S01]  /*0360*/  S2R R3, SR_CTAID.Y ;  /* 0x0000000000037919 */ /* 0x000ea20000002600 */
[----:B0-----:R-:W-:Y:S01]  /*0370*/  UMOV UR4, 0x20 ;  /* 0x0000002000047882 */ /* 0x001fe20000000000 */
[----:B------:R-:W-:Y:S01]  /*0380*/  ISETP.NE.AND P2, PT, R8, RZ, PT ;  /* 0x000000ff0800720c */ /* 0x000fe20003f45270 */
[----:B------:R-:W-:Y:S01]  /*0390*/  NOP ;  /* 0x0000000000007918 */ /* 0x000fe20000000000 */
[----:B------:R-:W0:Y:S01]  /*03a0*/  S2R R4, SR_CTAID.X ;  /* 0x0000000000047919 */ /* 0x000e220000002500 */
[----:B------:R-:W-:Y:S01]  /*03b0*/  LEA.HI R6, R6, R5, RZ, 0x2 ;  /* 0x0000000506067211 */ /* 0x000fe200078f10ff */
[----:B------:R-:W-:Y:S01]  /*03c0*/  NOP ;  /* 0x0000000000007918 */ /* 0x000fe20000000000 */
[----:B-----5:R-:W-:-:S02]  /*03d0*/  ISETP.NE.OR P0, PT, R0, RZ, !P0 ;  /* 0x000000ff0000720c */ /* 0x020fc40004705670 */
[----:B-1----:R-:W-:-:S04]  /*03e0*/  ISETP.NE.AND P3, PT, R2, 0x1, PT ;  /* 0x000000010200780c */ /* 0x002fc80003f65270 */
[----:B------:R-:W-:Y:S02]  /*03f0*/  P2R R0, PR, RZ, 0x8 ;  /* 0x00000008ff007803 */ /* 0x000fe40000000000 */
[----:B------:R-:W-:-:S05]  /*0400*/  LOP3.LUT R0, R6, 0xfffffffc, RZ, 0xc0, !PT ;  /* 0xfffffffc06007812 */ /* 0x000fca00078ec0ff */
[----:B------:R-:W-:Y:S01]  /*0410*/  VOTEU.ALL UP0, P0 ;  /* 0x00000000003f7886 */ /* 0x000fe20000000000 */
[----:B------:R-:W-:Y:S01]  /*0420*/  IMAD.IADD R0, R5, 0x1, -R0 ;  /* 0x0000000105007824 */ /* 0x000fe200078e0a00 */
[----:B------:R-:W0:Y:S01]  /*0430*/  @P3 LDC R17, c[0x0][0x10] ;  /* 0x00000400ff113b82 */ /* 0x000e220000000800 */
[----:B------:R-:W-:Y:S01]  /*0440*/  VOTEU.ALL UP1, P0 ;  /* 0x00000000003f7886 */ /* 0x000fe20000020000 */
[----:B--2---:R-:W-:Y:S01]  /*0450*/  @P3 IMAD.MOV.U32 R6, RZ, RZ, R3 ;  /* 0x000000ffff063224 */ /* 0x004fe200078e0003 */
[----:B------:R-:W-:Y:S01]  /*0460*/  @!UP0 UMOV UR6, 0x400 ;  /* 0x0000040000068882 */ /* 0x000fe20000000000 */
[----:B------:R-:W-:-:S04]  /*0470*/  @!UP0 UIADD3 UR4, -UR4, 0x100000, URZ ;  /* 0x0010000004048890 */ /* 0x000fc8000fffe13f */
[----:B------:R-:W-:Y:S02]  /*0480*/  @!UP0 USHF.L.U32 UR5, UR4, 0xb, URZ ;  /* 0x0000000b04058899 */ /* 0x000fe4000800063f */
[----:B------:R-:W-:Y:S01]  /*0490*/  @!UP0 USHF.L.U32 UR4, UR4, 0x1, URZ ;  /* 0x0000000104048899 */ /* 0x000fe2000800063f */
[----:B------:R-:W-:Y:S02]  /*04a0*/  @P3 IMAD.MOV.U32 R7, RZ, RZ, RZ ;  /* 0x000000ffff073224 */ /* 0x000fe400078e00ff */
[----:B------:R-:W-:Y:S01]  /*04b0*/  IMAD.MOV.U32 R5, RZ, RZ, RZ ;  /* 0x000000ffff057224 */ /* 0x000fe200078e00ff */
[----:B------:R-:W1:Y:S01]  /*04c0*/  @!UP0 S2UR UR7, SR_CgaCtaId ;  /* 0x00000000000789c3 */ /* 0x000e620000008800 */
[----:B------:R-:W-:-:S07]  /*04d0*/  @P3 IMAD.MOV.U32 R11, RZ, RZ, RZ ;  /* 0x000000ffff0b3224 */ /* 0x000fce00078e00ff */
[----:B------:R-:W2:Y:S01]  /*04e0*/  @!P3 LDC R9, c[0x0][0xc] ;  /* 0x00000300ff09bb82 */ /* 0x000ea20000000800 */
[----:B0-----:R-:W-:-:S04]  /*04f0*/  @P3 IMAD.WIDE.U32 R16, R4, R17, R6 ;  /* 0x0000001104103225 */ /* 0x001fc800078e0006 */
[----:B------:R-:W-:Y:S01]  /*0500*/  @P3 IMAD.IADD R17, R17, 0x1, R11 ;  /* 0x0000000111113824 */ /* 0x000fe200078e020b */
[----:B-1----:R-:W-:Y:S01]  /*0510*/  @!UP0 ULEA UR6, UR7, UR6, 0x18 ;  /* 0x0000000607068291 */ /* 0x002fe2000f8ec03f */
[----:B------:R-:W-:Y:S01]  /*0520*/  VOTEU.ALL UP0, P0 ;  /* 0x00000000003f7886 */ /* 0x000fe20000000000 */
[----:B------:R-:W-:-:S04]  /*0530*/  ISETP.NE.AND P0, PT, R0, 0x3, PT ;  /* 0x000000030000780c */ /* 0x000fc80003f05270 */
[----:B------:R-:W-:Y:S01]  /*0540*/  ISETP.EQ.OR P0, PT, R0, RZ, !P0 ;  /* 0x000000ff0000720c */ /* 0x000fe20004702670 */
[----:B--2---:R-:W-:-:S03]  /*0550*/  @!P3 IMAD.WIDE.U32 R6, R9, R3, R4 ;  /* 0x000000030906b225 */ /* 0x004fc600078e0004 */
[C---:B------:R-:W-:Y:S01]  /*0560*/  ISETP.EQ.AND P0, PT, R8.reuse, RZ, P0 ;  /* 0x000000ff0800720c */ /* 0x040fe20000702270 */
[----:B------:R-:W-:Y:S01]  /*0570*/  VIADD R8, R8, 0xffffffff ;  /* 0xffffffff08087836 */ /* 0x000fe20000000000 */
[----:B------:R-:W0:Y:S02]  /*0580*/  FENCE.VIEW.ASYNC.S ;  /* 0x00000000000073c6 */ /* 0x000e240000000000 */
[----:B0-----:R0:W3:Y:S01]  /*0590*/  @!UP0 SYNCS.EXCH.64 URZ, [UR6+0x80], UR4 ;  /* 0x00008004063f85b2 */ /* 0x0010e20008000100 */
[----:B------:R-:W-:Y:S01]  /*05a0*/  @!P3 IMAD.MOV.U32 R16, RZ, RZ, R6 ;  /* 0x000000ffff10b224 */ /* 0x000fe200078e0006 */
[----:B------:R-:W-:Y:S01]  /*05b0*/  SEL R19, RZ, 0x1, !P0 ;  /* 0x00000001ff137807 */ /* 0x000fe20004000000 */
[----:B------:R-:W-:Y:S01]  /*05c0*/  @!P3 IMAD.MOV.U32 R17, RZ, RZ, R7 ;  /* 0x000000ffff11b224 */ /* 0x000fe200078e0007 */
[----:B------:R-:W-:-:S04]  /*05d0*/  ISETP.GE.U32.AND P1, PT, R8, 0x2, PT ;  /* 0x000000020800780c */ /* 0x000fc80003f26070 */
[----:B------:R-:W-:Y:S01]  /*05e0*/  SEL R19, R19, 0x2, P1 ;  /* 0x0000000213137807 */ /* 0x000fe20000800000 */
[----:B------:R0:W3:Y:S01]  /*05f0*/  @!UP1 SYNCS.EXCH.64 URZ, [UR6+0x88], UR4 ;  /* 0x00008804063f95b2 */ /* 0x0000e20008000100 */
[----:B------:R-:W-:Y:S01]  /*0600*/  NOP ;  /* 0x0000000000007918 */ /* 0x000fe20000000000 */
[----:B---34-:R-:W-:Y:S06]  /*0610*/  BAR.SYNC.DEFER_BLOCKING 0x0 ;  /* 0x0000000000007b1d */ /* 0x018fec0000010000 */
[----:B------:R-:W-:Y:S05]  /*0620*/  @!P2 BRA `(.L_x_3) ;  /* 0x000000a0008ca947 */ /* 0x000fea0003800000 */
[----:B------:R-:W-:-:S13]  /*0630*/  ISETP.GT.U32.AND P0, PT, R8, 0x1, PT ;  /* 0x000000010800780c */ /* 0x000fda0003f04070 */
[----:B0-----:R-:W-:Y:S05]  /*0640*/  @P0 EXIT ;  /* 0x000000000000094d */ /* 0x001fea0003800000 */
[----:B------:R-:W-:Y:S01]  /*0650*/  ULDC.64 UR4, c[0x0][0x650] ;  /* 0x0001940000047ab9 */ /* 0x000fe20000000a00 */
[----:B------:R-:W-:Y:S01]  /*0660*/  PRMT R0, RZ, 0x7610, R0 ;  /* 0x00007610ff007816 */ /* 0x000fe20000000000 */
[----:B------:R-:W-:Y:S01]  /*0670*/  IMAD.MOV.U32 R152, RZ, RZ, -0x1 ;  /* 0xffffffffff987424 */ /* 0x000fe200078e00ff */
[----:B------:R-:W-:Y:S01]  /*0680*/  ISETP.GE.U32.AND P0, PT, R16, UR4, PT ;  /* 0x0000000410007c0c */ /* 0x000fe2000bf06070 */
[----:B------:R-:W-:Y:S02]  /*0690*/  IMAD.MOV.U32 R153, RZ, RZ, -0x1 ;  /* 0xffffffffff997424 */ /* 0x000fe400078e00ff */
[----:B------:R-:W-:Y:S01]  /*06a0*/  IMAD.MOV.U32 R23, RZ, RZ, -0x1 ;  /* 0xffffffffff177424 */ /* 0x000fe200078e00ff */
[----:B------:R-:W-:-:S13]  /*06b0*/  ISETP.GE.U32.AND.EX P0, PT, R17, UR5, PT, P0 ;  /* 0x0000000511007c0c */ /* 0x000fda000bf06100 */
[----:B------:R-:W-:Y:S05]  /*06c0*/  @P0 BRA `(.L_x_4) ;  /* 0x0000000400540947 */ /* 0x000fea0003800000 */
[----:B------:R-:W0:Y:S01]  /*06d0*/  LDC.64 R14, c[0x0][0x628] ;  /* 0x00018a00ff0e7b82 */ /* 0x000e220000000a00 */
[----:B------:R-:W-:Y:S02]  /*06e0*/  IMAD.MOV.U32 R6, RZ, RZ, R16 ;  /* 0x000000ffff067224 */ /* 0x000fe400078e0010 */
[----:B------:R-:W-:-:S05]  /*06f0*/  IMAD.MOV.U32 R7, RZ, RZ, R17 ;  /* 0x000000ffff077224 */ /* 0x000fca00078e0011 */
[----:B------:R-:W1:Y:S08]  /*0700*/  LDC R0, c[0x0][0x630] ;  /* 0x00018c00ff007b82 */ /* 0x000e700000000800 */
[----:B------:R-:W2:Y:S01]  /*0710*/  LDC.64 R20, c[0x0][0x620] ;  /* 0x00018800ff147b82 */ /* 0x000ea20000000a00 */
[----:B0-----:R-:W-:-:S04]  /*0720*/  ISETP.NE.U32.AND P0, PT, R14, RZ, PT ;  /* 0x000000ff0e00720c */ /* 0x001fc80003f05070 */
[----:B------:R-:W-:-:S13]  /*0730*/  ISETP.NE.AND.EX P0, PT, R15, RZ, PT, P0 ;  /* 0x000000ff0f00720c */ /* 0x000fda0003f05300 */
[----:B-12---:R-:W-:Y:S05]  /*0740*/  @!P0 BRA `(.L_x_5) ;  /* 0x0000000000288947 */ /* 0x006fea0003800000 */
[----:B------:R-:W0:Y:S02]  /*0750*/  LDC R11, c[0x0][0x634] ;  /* 0x00018d00ff0b7b82 */ /* 0x000e240000000800 */
[----:B0-----:R-:W-:-:S05]  /*0760*/  IADD3 R11, P0, R16, R11, RZ ;  /* 0x0000000b100b7210 */ /* 0x001fca0007f1e0ff */
[----:B------:R-:W-:-:S04]  /*0770*/  IMAD.X R13, RZ, RZ, R17, P0 ;  /* 0x000000ffff0d7224 */ /* 0x000fc800000e0611 */
[----:B------:R-:W-:-:S04]  /*0780*/  IMAD.WIDE.U32 R6, R13, R14, RZ ;  /* 0x0000000e0d067225 */ /* 0x000fc800078e00ff */
[----:B------:R-:W-:-:S04]  /*0790*/  IMAD.WIDE.U32 R8, P0, R11, R15, R6 ;  /* 0x0000000f0b087225 */ /* 0x000fc80007800006 */
[----:B------:R-:W-:-:S04]  /*07a0*/  IMAD.WIDE.U32 R6, R11, R14, RZ ;  /* 0x0000000e0b067225 */ /* 0x000fc800078e00ff */
[----:B------:R-:W-:Y:S01]  /*07b0*/  IMAD.X R11, RZ, RZ, RZ, P0 ;  /* 0x000000ffff0b7224 */ /* 0x000fe200000e06ff */
[----:B------:R-:W-:Y:S01]  /*07c0*/  IADD3 RZ, P0, R7, R8, RZ ;  /* 0x0000000807ff7210 */ /* 0x000fe20007f1e0ff */
[----:B------:R-:W-:-:S04]  /*07d0*/  IMAD.MOV.U32 R10, RZ, RZ, R9 ;  /* 0x000000ffff0a7224 */ /* 0x000fc800078e0009 */
[----:B------:R-:W-:-:S08]  /*07e0*/  IMAD.WIDE.U32.X R6, R13, R15, R10, P0 ;  /* 0x0000000f0d067225 */ /* 0x000fd000000e040a */
.L_x_5:
[-CC-:B------:R-:W-:Y:S01]  /*07f0*/  SHF.R.U64 R23, R6, R0.reuse, R7.reuse ;  /* 0x0000000006177219 */ /* 0x180fe20000001207 */
[----:B------:R-:W0:Y:S01]  /*0800*/  LDC R10, c[0x0][0x618] ;  /* 0x00018600ff0a7b82 */ /* 0x000e220000000800 */
[----:B------:R-:W-:Y:S01]  /*0810*/  SHF.R.U32.HI R5, RZ, R0, R7 ;  /* 0x00000000ff057219 */ /* 0x000fe20000011607 */
[----:B------:R-:W-:Y:S01]  /*0820*/  ULDC UR4, c[0x0][0x150] ;  /* 0x0000540000047ab9 */ /* 0x000fe20000000800 */
[----:B------:R-:W-:Y:S02]  /*0830*/  IADD3 R9, P0, RZ, -R23, RZ ;  /* 0x80000017ff097210 */ /* 0x000fe40007f1e0ff */
[----:B------:R-:W-:-:S03]  /*0840*/  I2FP.F32.U32 R0, R4 ;  /* 0x0000000400007245 */ /* 0x000fc60000201000 */
[----:B------:R-:W1:Y:S01]  /*0850*/  LDC.64 R28, c[0x0][0x640] ;  /* 0x00019000ff1c7b82 */ /* 0x000e620000000a00 */
[----:B------:R-:W-:Y:S02]  /*0860*/  IMAD.X R11, RZ, RZ, ~R5, P0 ;  /* 0x000000ffff0b7224 */ /* 0x000fe400000e0e05 */
[----:B------:R-:W-:Y:S01]  /*0870*/  FMUL R0, R0, UR4 ;  /* 0x0000000400007c20 */ /* 0x000fe20008400000 */
[----:B------:R-:W-:Y:S01]  /*0880*/  IMAD.WIDE.U32 R6, R9, R20, R16 ;  /* 0x0000001409067225 */ /* 0x000fe200078e0010 */
[----:B------:R-:W-:-:S03]  /*0890*/  ULDC UR4, c[0x0][0x154] ;  /* 0x0000550000047ab9 */ /* 0x000fc60000000800 */
[----:B------:R-:W-:Y:S01]  /*08a0*/  IMAD R8, R11, R20, RZ ;  /* 0x000000140b087224 */ /* 0x000fe200078e02ff */
[----:B------:R-:W2:Y:S01]  /*08b0*/  LDC R5, c[0x0][0x144] ;  /* 0x00005100ff057b82 */ /* 0x000ea20000000800 */
[----:B------:R-:W3:Y:S02]  /*08c0*/  F2I.U32.TRUNC.NTZ R0, R0 ;  /* 0x0000000000007305 */ /* 0x000ee4000020f000 */
[----:B------:R-:W-:-:S04]  /*08d0*/  IMAD R9, R9, R21, R8 ;  /* 0x0000001509097224 */ /* 0x000fc800078e0208 */
[----:B------:R-:W-:Y:S01]  /*08e0*/  IMAD.IADD R7, R7, 0x1, R9 ;  /* 0x0000000107077824 */ /* 0x000fe200078e0209 */
[----:B------:R-:W4:Y:S01]  /*08f0*/  LDC R12, c[0x0][0x608] ;  /* 0x00018200ff0c7b82 */ /* 0x000f220000000800 */
[----:B------:R-:W-:-:S03]  /*0900*/  IMAD.MOV.U32 R9, RZ, RZ, -0x1 ;  /* 0xffffffffff097424 */ /* 0x000fc600078e00ff */
[-CC-:B0-----:R-:W-:Y:S02]  /*0910*/  SHF.R.U64 R20, R6, R10.reuse, R7.reuse ;  /* 0x0000000a06147219 */ /* 0x181fe40000001207 */
[----:B------:R-:W-:Y:S02]  /*0920*/  I2FP.F32.U32 R6, R3 ;  /* 0x0000000300067245 */ /* 0x000fe40000201000 */
[----:B------:R-:W0:Y:S01]  /*0930*/  LDC R26, c[0x0][0x658] ;  /* 0x00019600ff1a7b82 */ /* 0x000e220000000800 */
[----:B-1----:R-:W-:Y:S01]  /*0940*/  ISETP.NE.U32.AND P0, PT, R28, RZ, PT ;  /* 0x000000ff1c00720c */ /* 0x002fe20003f05070 */
[----:B---3--:R-:W-:Y:S01]  /*0950*/  IMAD.MOV R8, RZ, RZ, -R0 ;  /* 0x000000ffff087224 */ /* 0x008fe200078e0a00 */
[----:B------:R-:W-:Y:S01]  /*0960*/  SHF.R.U32.HI R7, RZ, R10, R7 ;  /* 0x0000000aff077219 */ /* 0x000fe20000011607 */
[----:B------:R-:W-:Y:S01]  /*0970*/  FMUL R6, R6, UR4 ;  /* 0x0000000406067c20 */ /* 0x000fe20008400000 */
[----:B------:R-:W-:-:S03]  /*0980*/  ISETP.NE.AND.EX P0, PT, R29, RZ, PT, P0 ;  /* 0x000000ff1d00720c */ /* 0x000fc60003f05300 */
[----:B------:R-:W1:Y:S01]  /*0990*/  LDC R14, c[0x0][0x148] ;  /* 0x00005200ff0e7b82 */ /* 0x000e620000000800 */
[----:B--2---:R-:W-:-:S07]  /*09a0*/  IMAD R0, R5, R8, R4 ;  /* 0x0000000805007224 */ /* 0x004fce00078e0204 */
[----:B------:R-:W2:Y:S01]  /*09b0*/  LDC R24, c[0x0][0x600] ;  /* 0x00018000ff187b82 */ /* 0x000ea20000000800 */
[-CC-:B----4-:R-:W-:Y:S02]  /*09c0*/  SHF.R.U64 R30, R20, R12.reuse, R7.reuse ;  /* 0x0000000c141e7219 */ /* 0x190fe40000001207 */
[----:B------:R-:W-:Y:S01]  /*09d0*/  SHF.R.U32.HI R5, RZ, R12, R7 ;  /* 0x0000000cff057219 */ /* 0x000fe20000011607 */
[----:B------:R-:W-:Y:S01]  /*09e0*/  IMAD.MOV.U32 R7, RZ, RZ, 0x1 ;  /* 0x00000001ff077424 */ /* 0x000fe200078e00ff */
[----:B------:R3:W4:Y:S03]  /*09f0*/  F2I.U32.TRUNC.NTZ R12, R6 ;  /* 0x00000006000c7305 */ /* 0x000726000020f000 */
[----:B------:R-:W1:Y:S01]  /*0a00*/  LDC R15, c[0x0][0x648] ;  /* 0x00019200ff0f7b82 */ /* 0x000e620000000800 */
[-C--:B0-----:R-:W-:Y:S02]  /*0a10*/  SHF.L.U32 R4, R9, R26.reuse, RZ ;  /* 0x0000001a09047219 */ /* 0x081fe400000006ff */
[----:B------:R-:W-:-:S02]  /*0a20*/  SHF.R.U64 R32, R30, R26, R5 ;  /* 0x0000001a1e207219 */ /* 0x000fc40000001205 */
[----:B------:R-:W-:Y:S02]  /*0a30*/  LOP3.LUT R11, RZ, R4, RZ, 0x33, !PT ;  /* 0x00000004ff0b7212 */ /* 0x000fe400078e33ff */
[-C--:B------:R-:W-:Y:S01]  /*0a40*/  SHF.R.U32.HI R5, RZ, R26.reuse, R5 ;  /* 0x0000001aff057219 */ /* 0x080fe20000011605 */
[----:B------:R-:W0:Y:S01]  /*0a50*/  LDC R21, c[0x0][0x638] ;  /* 0x00018e00ff157b82 */ /* 0x000e220000000800 */
[----:B------:R-:W-:Y:S01]  /*0a60*/  SHF.L.U32 R10, R7, R26, RZ ;  /* 0x0000001a070a7219 */ /* 0x000fe200000006ff */
[----:B------:R-:W-:-:S06]  /*0a70*/  IMAD.MOV.U32 R4, RZ, RZ, R32 ;  /* 0x000000ffff047224 */ /* 0x000fcc00078e0020 */
[----:B------:R-:W0:Y:S01]  /*0a80*/  LDC R152, c[0x0][0x610] ;  /* 0x00018400ff987b82 */ /* 0x000e220000000800 */
[----:B---34-:R-:W-:Y:S05]  /*0a90*/  @!P0 BRA `(.L_x_6) ;  /* 0x0000000000288947 */ /* 0x018fea0003800000 */
[----:B------:R-:W3:Y:S02]  /*0aa0*/  LDC R9, c[0x0][0x64c] ;  /* 0x00019300ff097b82 */ /* 0x000ee40000000800 */
[----:B---3--:R-:W-:-:S05]  /*0ab0*/  IADD3 R9, P0, R32, R9, RZ ;  /* 0x0000000920097210 */ /* 0x008fca0007f1e0ff */
        /* <DEDUP_REMOVED lines=8> */
.L_x_6:
[----:B-1----:R-:W-:Y:S01]  /*0b40*/  SHF.R.U64 R4, R4, R15, R5 ;  /* 0x0000000f04047219 */ /* 0x002fe20000001205 */
[----:B--2---:R-:W-:Y:S01]  /*0b50*/  VIADD R5, R24, 0xffffffff ;  /* 0xffffffff18057836 */ /* 0x004fe20000000000 */
[----:B------:R-:W-:Y:S01]  /*0b60*/  LOP3.LUT R11, R30, R11, RZ, 0xc0, !PT ;  /* 0x0000000b1e0b7212 */ /* 0x000fe200078ec0ff */
[----:B------:R-:W-:Y:S02]  /*0b70*/  IMAD.MOV R12, RZ, RZ, -R12 ;  /* 0x000000ffff0c7224 */ /* 0x000fe400078e0a0c */
[----:B------:R-:W-:Y:S01]  /*0b80*/  IMAD.MOV R6, RZ, RZ, -R4 ;  /* 0x000000ffff067224 */ /* 0x000fe200078e0a04 */
[----:B------:R-:W-:Y:S01]  /*0b90*/  LOP3.LUT R5, R20, R5, RZ, 0xc0, !PT ;  /* 0x0000000514057212 */ /* 0x000fe200078ec0ff */
[----:B------:R-:W-:Y:S02]  /*0ba0*/  @P3 IMAD R0, R14, R12, R3 ;  /* 0x0000000c0e003224 */ /* 0x000fe400078e0203 */
[----:B------:R-:W-:Y:S02]  /*0bb0*/  IMAD R11, R10, R4, R11 ;  /* 0x000000040a0b7224 */ /* 0x000fe400078e020b */
[----:B0-----:R-:W-:-:S02]  /*0bc0*/  IMAD R3, R6, R21, R32 ;  /* 0x0000001506037224 */ /* 0x001fc400078e0220 */
[----:B------:R-:W-:Y:S02]  /*0bd0*/  IMAD R152, R11, R152, R0 ;  /* 0x000000980b987224 */ /* 0x000fe400078e0200 */
[----:B------:R-:W-:Y:S02]  /*0be0*/  IMAD R3, R3, R24, R5 ;  /* 0x0000001803037224 */ /* 0x000fe400078e0205 */
[----:B------:R-:W-:-:S03]  /*0bf0*/  IMAD.MOV.U32 R0, RZ, RZ, 0x1 ;  /* 0x00000001ff007424 */ /* 0x000fc600078e00ff */
[----:B------:R-:W-:Y:S02]  /*0c00*/  SEL R153, R3, R152, !P3 ;  /* 0x0000009803997207 */ /* 0x000fe40005800000 */
[----:B------:R-:W-:-:S07]  /*0c10*/  SEL R152, R152, R3, !P3 ;  /* 0x0000000398987207 */ /* 0x000fce0005800000 */
.L_x_4:
[----:B------:R-:W-:-:S08]  /*0c20*/  NOP ;  /* 0x0000000000007918 */ /* 0x000fd00000000000 */
[----:B------:R-:W0:Y:S02]  /*0c30*/  USETMAXREG.TRY_ALLOC.CTAPOOL UP0, 0xe8 ;  /* 0x000000e8000079c8 */ /* 0x000e240008000600 */
[----:B0-----:R-:W-:-:S13]  /*0c40*/  PLOP3.LUT P0, PT, PT, PT, UP0, 0x80, 0x0 ;  /* 0x000000000000781c */ /* 0x001fda0003f0f008 */
[----:B------:R-:W-:Y:S05]  /*0c50*/  @!P0 BRA `(.L_x_4) ;  /* 0xfffffffc00f08947 */ /* 0x000fea000383ffff */
[----:B------:R-:W-:Y:S01]  /*0c60*/  ULDC.64 UR4, c[0x0][0x598] ;  /* 0x0001660000047ab9 */ /* 0x000fe20000000a00 */
[----:B------:R-:W-:Y:S01]  /*0c70*/  ULDC.64 UR36, c[0x0][0x208] ;  /* 0x0000820000247ab9 */ /* 0x000fe20000000a00 */
[----:B------:R-:W-:-:S04]  /*0c80*/  ISETP.NE.U32.AND P0, PT, RZ, UR4, PT ;  /* 0x00000004ff007c0c */ /* 0x000fc8000bf05070 */
[----:B------:R-:W-:-:S13]  /*0c90*/  ISETP.NE.AND.EX P0, PT, RZ, UR5, PT, P0 ;  /* 0x00000005ff007c0c */ /* 0x000fda000bf05300 */
[----:B------:R-:W-:Y:S05]  /*0ca0*/  @!P0 BRA `(.L_x_7) ;  /* 0x00000000001c8947 */ /* 0x000fea0003800000 */
[----:B------:R-:W0:Y:S02]  /*0cb0*/  LDC.64 R4, c[0x0][0x598] ;  /* 0x00016600ff047b82 */ /* 0x000e240000000a00 */
[----:B0-----:R-:W2:Y:S02]  /*0cc0*/  LDG.E.64 R4, desc[UR36][R4.64] ;  /* 0x0000002404047981 */ /* 0x001ea4000c1e1b00 */
[----:B--2---:R-:W-:-:S04]  /*0cd0*/  ISETP.NE.U32.AND P0, PT, R4, RZ, PT ;  /* 0x000000ff0400720c */ /* 0x004fc80003f05070 */
[----:B------:R-:W-:-:S13]  /*0ce0*/  ISETP.NE.AND.EX P0, PT, R5, RZ, PT, P0 ;  /* 0x000000ff0500720c */ /* 0x000fda0003f05300 */
[----:B------:R-:W-:Y:S05]  /*0cf0*/  @!P0 BRA `(.L_x_7) ;  /* 0x0000000000088947 */ /* 0x000fea0003800000 */
[----:B------:R0:W5:Y:S01]  /*0d00*/  LD.E R154, desc[UR36][R4.64] ;  /* 0x00000024049a7980 */ /* 0x000162000c101900 */
[----:B------:R-:W-:Y:S05]  /*0d10*/  BRA `(.L_x_8) ;  /* 0x0000000000247947 */ /* 0x000fea0003800000 */
.L_x_7:
[----:B------:R-:W-:Y:S02]  /*0d20*/  ULDC.64 UR4, c[0x0][0x588] ;  /* 0x0001620000047ab9 */ /* 0x000fe40000000a00 */
[----:B------:R-:W-:-:S04]  /*0d30*/  ISETP.NE.U32.AND P0, PT, RZ, UR4, PT ;  /* 0x00000004ff007c0c */ /* 0x000fc8000bf05070 */
[----:B------:R-:W-:-:S13]  /*0d40*/  ISETP.NE.AND.EX P0, PT, RZ, UR5, PT, P0 ;  /* 0x00000005ff007c0c */ /* 0x000fda000bf05300 */
[----:B------:R-:W-:Y:S05]  /*0d50*/  @!P0 BRA `(.L_x_9) ;  /* 0x00000000000c8947 */ /* 0x000fea0003800000 */
[----:B------:R-:W0:Y:S02]  /*0d60*/  LDC.64 R154, c[0x0][0x588] ;  /* 0x00016200ff9a7b82 */ /* 0x000e240000000a00 */
[----:B0-----:R1:W5:Y:S01]  /*0d70*/  LDG.E R154, desc[UR36][R154.64] ;  /* 0x000000249a9a7981 */ /* 0x001362000c1e1900 */
[----:B------:R-:W-:Y:S05]  /*0d80*/  BRA `(.L_x_8) ;  /* 0x0000000000087947 */ /* 0x000fea0003800000 */
.L_x_9:
[----:B------:R-:W-:Y:S02]  /*0d90*/  ULDC UR4, c[0x0][0x580] ;  /* 0x0001600000047ab9 */ /* 0x000fe40000000800 */
[----:B------:R-:W-:-:S07]  /*0da0*/  IMAD.U32 R154, RZ, RZ, UR4 ;  /* 0x00000004ff9a7e24 */ /* 0x000fce000f8e00ff */
.L_x_8:
[----:B------:R-:W-:Y:S02]  /*0db0*/  ULDC.64 UR4, c[0x0][0x5a0] ;  /* 0x0001680000047ab9 */ /* 0x000fe40000000a00 */
[----:B------:R-:W-:-:S04]  /*0dc0*/  ISETP.NE.U32.AND P0, PT, RZ, UR4, PT ;  /* 0x00000004ff007c0c */ /* 0x000fc8000bf05070 */
[----:B------:R-:W-:-:S13]  /*0dd0*/  ISETP.NE.AND.EX P0, PT, RZ, UR5, PT, P0 ;  /* 0x00000005ff007c0c */ /* 0x000fda000bf05300 */
[----:B------:R-:W-:Y:S05]  /*0de0*/  @!P0 BRA `(.L_x_10) ;  /* 0x00000000001c8947 */ /* 0x000fea0003800000 */
[----:B0-----:R-:W0:Y:S02]  /*0df0*/  LDC.64 R4, c[0x0][0x5a0] ;  /* 0x00016800ff047b82 */ /* 0x001e240000000a00 */
[----:B0-----:R-:W2:Y:S02]  /*0e00*/  LDG.E.64 R4, desc[UR36][R4.64] ;  /* 0x0000002404047981 */ /* 0x001ea4000c1e1b00 */
[----:B--2---:R-:W-:-:S04]  /*0e10*/  ISETP.NE.U32.AND P0, PT, R4, RZ, PT ;  /* 0x000000ff0400720c */ /* 0x004fc80003f05070 */
[----:B------:R-:W-:-:S13]  /*0e20*/  ISETP.NE.AND.EX P0, PT, R5, RZ, PT, P0 ;  /* 0x000000ff0500720c */ /* 0x000fda0003f05300 */
[----:B------:R-:W-:Y:S05]  /*0e30*/  @!P0 BRA `(.L_x_10) ;  /* 0x0000000000088947 */ /* 0x000fea0003800000 */
[----:B-1----:R0:W5:Y:S01]  /*0e40*/  LD.E R155, desc[UR36][R4.64] ;  /* 0x00000024049b7980 */ /* 0x002162000c101900 */
[----:B------:R-:W-:Y:S05]  /*0e50*/  BRA `(.L_x_11) ;  /* 0x0000000000247947 */ /* 0x000fea0003800000 */
.L_x_10:
[----:B------:R-:W-:Y:S02]  /*0e60*/  ULDC.64 UR4, c[0x0][0x590] ;  /* 0x0001640000047ab9 */ /* 0x000fe40000000a00 */
[----:B------:R-:W-:-:S04]  /*0e70*/  ISETP.NE.U32.AND P0, PT, RZ, UR4, PT ;  /* 0x00000004ff007c0c */ /* 0x000fc8000bf05070 */
[----:B------:R-:W-:-:S13]  /*0e80*/  ISETP.NE.AND.EX P0, PT, RZ, UR5, PT, P0 ;  /* 0x00000005ff007c0c */ /* 0x000fda000bf05300 */
[----:B------:R-:W-:Y:S05]  /*0e90*/  @!P0 BRA `(.L_x_12) ;  /* 0x00000000000c8947 */ /* 0x000fea0003800000 */
[----:B0-----:R-:W1:Y:S02]  /*0ea0*/  LDC.64 R4, c[0x0][0x590] ;  /* 0x00016400ff047b82 */ /* 0x001e640000000a00 */
[----:B-1----:R1:W5:Y:S01]  /*0eb0*/  LDG.E R155, desc[UR36][R4.64] ;  /* 0x00000024049b7981 */ /* 0x002362000c1e1900 */
[----:B------:R-:W-:Y:S05]  /*0ec0*/  BRA `(.L_x_11) ;  /* 0x0000000000087947 */ /* 0x000fea0003800000 */
.L_x_12:
[----:B------:R-:W-:Y:S02]  /*0ed0*/  ULDC UR4, c[0x0][0x584] ;  /* 0x0001610000047ab9 */ /* 0x000fe40000000800 */
[----:B-1----:R-:W-:-:S07]  /*0ee0*/  IMAD.U32 R155, RZ, RZ, UR4 ;  /* 0x00000004ff9b7e24 */ /* 0x002fce000f8e00ff */
.L_x_11:
[----:B------:R-:W-:-:S13]  /*0ef0*/  LOP3.LUT P0, RZ, R0, 0xff, RZ, 0xc0, !PT ;  /* 0x000000ff00ff7812 */ /* 0x000fda000780c0ff */
[----:B------:R-:W-:Y:S05]  /*0f00*/  @!P0 EXIT ;  /* 0x000000000000894d */ /* 0x000fea0003800000 */
[----:B------:R-:W-:Y:S01]  /*0f10*/  ULDC UR4, c[0x0][0x28c] ;  /* 0x0000a30000047ab9 */ /* 0x000fe20000000800 */
[----:B------:R-:W-:Y:S01]  /*0f20*/  LOP3.LUT R166, R19, 0x1, RZ, 0xfc, !PT ;  /* 0x0000000113a67812 */ /* 0x000fe200078efcff */
[----:B------:R-:W-:Y:S01]  /*0f30*/  UIADD3 UR4, UR4, 0x1f, URZ ;  /* 0x0000001f04047890 */ /* 0x000fe2000fffe03f */
[----:B------:R-:W-:Y:S01]  /*0f40*/  UMOV UR38, URZ ;  /* 0x0000003f00267c82 */ /* 0x000fe20008000000 */
[----:B------:R-:W-:Y:S02]  /*0f50*/  UMOV UR39, URZ ;  /* 0x0000003f00277c82 */ /* 0x000fe40008000000 */
[----:B------:R-:W-:-:S04]  /*0f60*/  USHF.R.S32.HI UR5, URZ, 0x1f, UR4 ;  /* 0x0000001f3f057899 */ /* 0x000fc80008011404 */
[----:B------:R-:W-:-:S04]  /*0f70*/  ULEA.HI UR5, UR5, UR4, URZ, 0x5 ;  /* 0x0000000405057291 */ /* 0x000fc8000f8f283f */
[----:B------:R-:W-:-:S12]  /*0f80*/  USHF.R.S32.HI UR40, URZ, 0x5, UR5 ;  /* 0x000000053f287899 */ /* 0x000fd80008011405 */
.L_x_284:
[----:B------:R-:W-:Y:S01]  /*0f90*/  LOP3.LUT R0, R18, 0x80, RZ, 0xc0, !PT ;  /* 0x0000008012007812 */ /* 0x000fe200078ec0ff */
[----:B--2---:R-:W2:Y:S01]  /*0fa0*/  S2UR UR7, SR_CgaCtaId ;  /* 0x00000000000779c3 */ /* 0x004ea20000008800 */
[----:B------:R-:W-:Y:S02]  /*0fb0*/  UMOV UR6, 0x400 ;  /* 0x0000040000067882 */ /* 0x000fe40000000000 */
[----:B------:R-:W-:-:S06]  /*0fc0*/  SHF.R.U32.HI R0, RZ, 0x7, R0 ;  /* 0x00000007ff007819 */ /* 0x000fcc0000011600 */
[----:B------:R-:W3:Y:S01]  /*0fd0*/  SHFL.IDX PT, R0, R0, RZ, 0x1f ;  /* 0x00001fff00007589 */ /* 0x000ee200000e0000 */
[----:B--2---:R-:W-:Y:S01]  /*0fe0*/  ULEA UR42, UR7, UR6, 0x18 ;  /* 0x00000006072a7291 */ /* 0x004fe2000f8ec03f */
[----:B---3--:R-:W-:-:S13]  /*0ff0*/  R2UR UR4, R0 ;  /* 0x00000000000472ca */ /* 0x008fda00000e0000 */
[----:B------:R-:W-:-:S04]  /*1000*/  ULEA.HI UR5, UR4, UR4, URZ, 0x1 ;  /* 0x0000000404057291 */ /* 0x000fc8000f8f083f */
[----:B------:R-:W-:-:S04]  /*1010*/  ULOP3.LUT UR5, UR5, 0x7fffe, URZ, 0xc0, !UPT ;  /* 0x0007fffe05057892 */ /* 0x000fc8000f8ec03f */
[----:B------:R-:W-:-:S03]  /*1020*/  UIADD3 UR5, UR4, -UR5, URZ ;  /* 0x8000000504057290 */ /* 0x000fc6000fffe03f */
[----:B------:R-:W-:Y:S01]  /*1030*/  ULDC UR4, c[0x0][0x28c] ;  /* 0x0000a30000047ab9 */ /* 0x000fe20000000800 */
[----:B------:R-:W-:Y:S01]  /*1040*/  ULEA UR5, UR5, UR42, 0xd ;  /* 0x0000002a05057291 */ /* 0x000fe2000f8e683f */
[----:B------:R-:W-:-:S03]  /*1050*/  ISETP.LT.AND P0, PT, RZ, UR4, PT ;  /* 0x00000004ff007c0c */ /* 0x000fc6000bf01270 */
[----:B------:R-:W-:-:S04]  /*1060*/  UIADD3 UR5, UR5, 0x180, URZ ;  /* 0x0000018005057890 */ /* 0x000fc8000fffe03f */
[----:B------:R-:W-:-:S04]  /*1070*/  USHF.R.U32.HI UR5, URZ, 0x4, UR5 ;  /* 0x000000043f057899 */ /* 0x000fc80008011605 */
[----:B------:R-:W-:Y:S02]  /*1080*/  ULOP3.LUT UR41, UR5, 0x3fff, URZ, 0xc0, !UPT ;  /* 0x00003fff05297892 */ /* 0x000fe4000f8ec03f */
[----:B01--45:R-:W-:Y:S10]  /*1090*/  @P0 BRA `(.L_x_13) ;  /* 0x0000000000400947 */ /* 0x033ff40003800000 */
[----:B------:R-:W-:Y:S01]  /*10a0*/  MOV R0, 0x0 ;  /* 0x0000000000007802 */ /* 0x000fe20000000f00 */
[----:B------:R-:W-:Y:S01]  /*10b0*/  ULDC.64 UR4, c[0x4][0x68] ;  /* 0x01001a0000047ab9 */ /* 0x000fe20000000a00 */
[----:B------:R-:W-:Y:S01]  /*10c0*/  ULDC.64 UR6, c[0x4][0x8] ;  /* 0x0100020000067ab9 */ /* 0x000fe20000000a00 */
[----:B01----:R-:W-:Y:S01]  /*10d0*/  IMAD.U32 R4, RZ, RZ, UR4 ;  /* 0x00000004ff047e24 */ /* 0x003fe2000f8e00ff */
[----:B------:R0:W1:Y:S01]  /*10e0*/  LDC.64 R14, c[0x4][R0] ;  /* 0x01000000000e7b82 */ /* 0x0000620000000a00 */
[----:B------:R-:W-:Y:S01]  /*10f0*/  IMAD.U32 R5, RZ, RZ, UR5 ;  /* 0x00000005ff057e24 */ /* 0x000fe2000f8e00ff */
[----:B------:R-:W-:Y:S01]  /*1100*/  ULDC.64 UR4, c[0x4][0x70] ;  /* 0x01001c0000047ab9 */ /* 0x000fe20000000a00 */
[----:B------:R-:W-:Y:S02]  /*1110*/  IMAD.U32 R10, RZ, RZ, UR6 ;  /* 0x00000006ff0a7e24 */ /* 0x000fe4000f8e00ff */
[----:B------:R-:W-:Y:S02]  /*1120*/  IMAD.U32 R6, RZ, RZ, UR4 ;  /* 0x00000004ff067e24 */ /* 0x000fe4000f8e00ff */
[----:B------:R-:W-:-:S02]  /*1130*/  IMAD.U32 R7, RZ, RZ, UR5 ;  /* 0x00000005ff077e24 */ /* 0x000fc4000f8e00ff */
[----:B------:R-:W-:Y:S02]  /*1140*/  IMAD.U32 R11, RZ, RZ, UR7 ;  /* 0x00000007ff0b7e24 */ /* 0x000fe4000f8e00ff */
[----:B------:R-:W-:Y:S02]  /*1150*/  IMAD.MOV.U32 R8, RZ, RZ, 0x1e1 ;  /* 0x000001e1ff087424 */ /* 0x000fe400078e00ff */
[----:B------:R-:W-:Y:S02]  /*1160*/  IMAD.MOV.U32 R12, RZ, RZ, 0x1 ;  /* 0x00000001ff0c7424 */ /* 0x000fe400078e00ff */
[----:B0-----:R-:W-:-:S07]  /*1170*/  IMAD.MOV.U32 R13, RZ, RZ, RZ ;  /* 0x000000ffff0d7224 */ /* 0x001fce00078e00ff */
[----:B------:R-:W-:-:S07]  /*1180*/  LEPC R20, `(.L_x_13) ;  /* 0x000000001014794e */ /* 0x000fce0000000000 */
[----:B-1---5:R-:W-:Y:S05]  /*1190*/  CALL.ABS.NOINC R14 ;  /* 0x000000000e007343 */ /* 0x022fea0003c00000 */
.L_x_13:
[----:B------:R-:W-:-:S13]  /*11a0*/  ISETP.NE.AND P0, PT, R166, 0x3, PT ;  /* 0x00000003a600780c */ /* 0x000fda0003f05270 */
[----:B------:R-:W-:Y:S05]  /*11b0*/  @!P0 BRA `(.L_x_14) ;  /* 0x0000000000048947 */ /* 0x000fea0003800000 */
[----:B------:R-:W-:Y:S01]  /*11c0*/  BPT.TRAP 0x1 ;  /* 0x000000040000795c */ /* 0x000fe20000300000 */
.L_x_14:
[----:B------:R-:W-:Y:S02]  /*11d0*/  IMAD.U32 R3, RZ, RZ, UR39 ;  /* 0x00000027ff037e24 */ /* 0x000fe4000f8e00ff */
[----:B------:R-:W-:-:S03]  /*11e0*/  IMAD.U32 R0, RZ, RZ, UR38 ;  /* 0x00000026ff007e24 */ /* 0x000fc6000f8e00ff */
[----:B------:R-:W-:Y:S02]  /*11f0*/  LEA R3, R3, UR42, 0x3 ;  /* 0x0000002a03037c11 */ /* 0x000fe4000f8e18ff */
[----:B------:R-:W-:-:S04]  /*1200*/  SHF.L.U32 R0, R0, 0x1f, RZ ;  /* 0x0000001f00007819 */ /* 0x000fc800000006ff */
[----:B------:R2:W3:Y:S01]  /*1210*/  SYNCS.PHASECHK.TRANS64.TRYWAIT P1, [R3+URZ], R0 ;  /* 0x00000000030075a7 */ /* 0x0004e2000802017f */
[----:B------:R-:W-:Y:S05]  /*1220*/  @!P0 BRA `(.L_x_15) ;  /* 0x0000000000048947 */ /* 0x000fea0003800000 */
[----:B------:R-:W-:Y:S01]  /*1230*/  BPT.TRAP 0x1 ;  /* 0x000000040000795c */ /* 0x000fe20000300000 */
.L_x_15:
[----:B---3--:R-:W-:Y:S05]  /*1240*/  @P1 BRA `(.L_x_16) ;  /* 0x0000000000081947 */ /* 0x008fea0003800000 */
[----:B------:R-:W3:Y:S02]  /*1250*/  SYNCS.PHASECHK.TRANS64.TRYWAIT P1, [R3+URZ], R0 ;  /* 0x00000000030075a7 */ /* 0x000ee4000802017f */
[----:B---3--:R-:W-:Y:S05]  /*1260*/  @!P1 BRA `(.L_x_17) ;  /* 0x000000ac007c9947 */ /* 0x008fea0003800000 */
.L_x_16:
[----:B------:R-:W-:-:S04]  /*1270*/  UISETP.LT.AND UP0, UPT, UR40, 0x1, UPT ;  /* 0x000000012800788c */ /* 0x000fc8000bf01270 */
[----:B------:R-:W-:-:S04]  /*1280*/  USEL UR4, UR40, 0x1, UP0 ;  /* 0x0000000128047887 */ /* 0x000fc80008000000 */
[----:B------:R-:W-:-:S06]  /*1290*/  UIADD3 UR4, UR40, -UR4, URZ ;  /* 0x8000000428047290 */ /* 0x000fcc000fffe03f */
[----:B--23--:R-:W-:Y:S01]  /*12a0*/  IMAD.U32 R0, RZ, RZ, UR4 ;  /* 0x00000004ff007e24 */ /* 0x00cfe2000f8e00ff */
[----:B------:R-:W-:Y:S05]  /*12b0*/  WARPSYNC.ALL ;  /* 0x0000000000007948 */ /* 0x000fea0003800000 */
[----:B------:R-:W-:Y:S01]  /*12c0*/  ISETP.GE.AND P1, PT, R0, 0x1, PT ;  /* 0x000000010000780c */ /* 0x000fe20003f26270 */
[----:B------:R-:W-:Y:S01]  /*12d0*/  UIADD3 UR4, UR42, 0x38180, URZ ;  /* 0x000381802a047890 */ /* 0x000fe2000fffe03f */
[----:B------:R-:W-:Y:S01]  /*12e0*/  WARPGROUP.ARRIVE ;  /* 0x00000000000079c5 */ /* 0x000fe20000000000 */
[----:B------:R-:W-:Y:S01]  /*12f0*/  UMOV UR9, 0x40000040 ;  /* 0x4000004000097882 */ /* 0x000fe20000000000 */
[----:B------:R-:W-:Y:S01]  /*1300*/  UMOV UR11, 0x40000040 ;  /* 0x40000040000b7882 */ /* 0x000fe20000000000 */
[----:B------:R-:W-:-:S04]  /*1310*/  USHF.R.U32.HI UR4, URZ, 0x4, UR4 ;  /* 0x000000043f047899 */ /* 0x000fc80008011604 */
[----:B------:R-:W-:Y:S02]  /*1320*/  ULOP3.LUT UR5, UR4, 0x3fff, URZ, 0xc0, !UPT ;  /* 0x00003fff04057892 */ /* 0x000fe4000f8ec03f */
[----:B------:R-:W-:Y:S02]  /*1330*/  ULOP3.LUT UR4, UR41, 0x10000, URZ, 0xfc, !UPT ;  /* 0x0001000029047892 */ /* 0x000fe4000f8efc3f */
[----:B------:R-:W-:Y:S02]  /*1340*/  ULOP3.LUT UR5, UR5, 0x10000, URZ, 0xfc, !UPT ;  /* 0x0001000005057892 */ /* 0x000fe4000f8efc3f */
[----:B------:R-:W-:Y:S02]  /*1350*/  ULEA UR6, UR39, UR4, 0xb ;  /* 0x0000000427067291 */ /* 0x000fe4000f8e583f */
[----:B------:R-:W-:-:S05]  /*1360*/  ULEA UR7, UR39, UR5, 0xa ;  /* 0x0000000527077291 */ /* 0x000fca000f8e503f */
[----:B------:R-:W-:Y:S02]  /*1370*/  UMOV UR8, UR6 ;  /* 0x0000000600087c82 */ /* 0x000fe40008000000 */
[----:B------:R-:W-:Y:S02]  /*1380*/  UMOV UR10, UR7 ;  /* 0x00000007000a7c82 */ /* 0x000fe40008000000 */
[----:B------:R-:W-:Y:S01]  /*1390*/  HGMMA.64x128x8.F32.TF32 R88, gdesc[UR8], RZ, !UPT, gsb0 ;  /* 0x05e00000085879f0 */ /* 0x000fe2000c0028ff */
[----:B------:R-:W-:Y:S01]  /*13a0*/  UIADD3 UR8, UR6, 0x400, URZ ;  /* 0x0000040006087890 */ /* 0x000fe2000fffe03f */
[----:B------:R-:W-:Y:S01]  /*13b0*/  UMOV UR9, 0x40000040 ;  /* 0x4000004000097882 */ /* 0x000fe20000000000 */
[----:B------:R-:W-:Y:S02]  /*13c0*/  WARPGROUP.DEPBAR.LE gsb0, 0x0 ;  /* 0x00008000000079c5 */ /* 0x000fe40000010000 */
[----:B------:R-:W-:-:S07]  /*13d0*/  WARPGROUP.ARRIVE ;  /* 0x00000000000079c5 */ /* 0x000fce0000000000 */
[----:B------:R-:W-:Y:S01]  /*13e0*/  HGMMA.64x128x8.F32.TF32 R24, gdesc[UR8], RZ, !UPT, gsb0 ;  /* 0x05e00000081879f0 */ /* 0x000fe2000c0028ff */
[----:B------:R-:W-:Y:S02]  /*13f0*/  UIADD3 UR8, UR6, 0x2, URZ ;  /* 0x0000000206087890 */ /* 0x000fe4000fffe03f */
[----:B------:R-:W-:Y:S01]  /*1400*/  UIADD3 UR10, UR7, 0x2, URZ ;  /* 0x00000002070a7890 */ /* 0x000fe2000fffe03f */
[----:B------:R-:W-:Y:S01]  /*1410*/  UMOV UR9, 0x40000040 ;  /* 0x4000004000097882 */ /* 0x000fe20000000000 */
[----:B------:R-:W-:Y:S01]  /*1420*/  UMOV UR11, 0x40000040 ;  /* 0x40000040000b7882 */ /* 0x000fe20000000000 */
[----:B------:R-:W-:Y:S02]  /*1430*/  WARPGROUP.DEPBAR.LE gsb0, 0x0 ;  /* 0x00008000000079c5 */ /* 0x000fe40000010000 */
[----:B------:R-:W-:-:S06]  /*1440*/  WARPGROUP.ARRIVE ;  /* 0x00000000000079c5 */ /* 0x000fcc0000000000 */
[----:B------:R-:W-:Y:S01]  /*1450*/  HGMMA.64x128x8.F32.TF32 R88, gdesc[UR8], R88, gsb0 ;  /* 0x05e00000085879f0 */ /* 0x000fe20008002858 */
[----:B------:R-:W-:Y:S01]  /*1460*/  UIADD3 UR8, UR6, 0x402, URZ ;  /* 0x0000040206087890 */ /* 0x000fe2000fffe03f */
[----:B------:R-:W-:Y:S01]  /*1470*/  UMOV UR9, 0x40000040 ;  /* 0x4000004000097882 */ /* 0x000fe20000000000 */
[----:B------:R-:W-:Y:S02]  /*1480*/  WARPGROUP.DEPBAR.LE gsb0, 0x0 ;  /* 0x00008000000079c5 */ /* 0x000fe40000010000 */
[----:B------:R-:W-:-:S07]  /*1490*/  WARPGROUP.ARRIVE ;  /* 0x00000000000079c5 */ /* 0x000fce0000000000 */
[----:B------:R-:W-:Y:S01]  /*14a0*/  HGMMA.64x128x8.F32.TF32 R24, gdesc[UR8], R24, gsb0 ;  /* 0x05e00000081879f0 */ /* 0x000fe20008002818 */
        /* <DEDUP_REMOVED lines=23> */
[----:B------:R-:W-:Y:S03]  /*1620*/  HGMMA.64x128x8.F32.TF32 R24, gdesc[UR8], R24, gsb0 ;  /* 0x05e00000081879f0 */ /* 0x000fe60008002818 */
[----:B------:R-:W-:Y:S02]  /*1630*/  WARPGROUP.DEPBAR.LE gsb0, 0x0 ;  /* 0x00008000000079c5 */ /* 0x000fe40000010000 */
[----:B------:R-:W-:Y:S05]  /*1640*/  @!P1 BRA `(.L_x_18) ;  /* 0x0000000400689947 */ /* 0x000fea0003800000 */
[----:B------:R-:W-:-:S04]  /*1650*/  UIADD3 UR6, UR39, 0x1, URZ ;  /* 0x0000000127067890 */ /* 0x000fc8000fffe03f */
[----:B------:R-:W-:-:S04]  /*1660*/  UISETP.NE.AND UP0, UPT, UR6, 0x7, UPT ;  /* 0x000000070600788c */ /* 0x000fc8000bf05270 */
[----:B------:R-:W-:Y:S02]  /*1670*/  USEL UR7, URZ, 0x1, UP0 ;  /* 0x000000013f077887 */ /* 0x000fe40008000000 */
[----:B------:R-:W-:Y:S02]  /*1680*/  USEL UR6, UR6, URZ, UP0 ;  /* 0x0000003f06067287 */ /* 0x000fe40008000000 */
[----:B------:R-:W-:-:S06]  /*1690*/  ULOP3.LUT UR7, UR38, UR7, URZ, 0x3c, !UPT ;  /* 0x0000000726077292 */ /* 0x000fcc000f8e3c3f */
[----:B01----:R-:W-:Y:S01]  /*16a0*/  IMAD.U32 R5, RZ, RZ, UR7 ;  /* 0x00000007ff057e24 */ /* 0x003fe2000f8e00ff */
[----:B------:R-:W-:-:S06]  /*16b0*/  UMOV UR7, UR39 ;  /* 0x0000002700077c82 */ /* 0x000fcc0008000000 */
.L_x_25:
[----:B01----:R-:W-:Y:S05]  /*16c0*/  @!P0 BRA `(.L_x_19) ;  /* 0x0000000000048947 */ /* 0x003fea0003800000 */
[----:B------:R-:W-:Y:S01]  /*16d0*/  BPT.TRAP 0x1 ;  /* 0x000000040000795c */ /* 0x000fe20000300000 */
.L_x_19:
[----:B------:R-:W0:Y:S01]  /*16e0*/  S2UR UR9, SR_CgaCtaId ;  /* 0x00000000000979c3 */ /* 0x000e220000008800 */
[----:B------:R-:W-:Y:S01]  /*16f0*/  UMOV UR8, 0x400 ;  /* 0x0000040000087882 */ /* 0x000fe20000000000 */
[----:B------:R-:W-:Y:S01]  /*1700*/  SHF.L.U32 R3, R5, 0x1f, RZ ;  /* 0x0000001f05037819 */ /* 0x000fe200000006ff */
[----:B0-----:R-:W-:-:S04]  /*1710*/  ULEA UR14, UR9, UR8, 0x18 ;  /* 0x00000008090e7291 */ /* 0x001fc8000f8ec03f */
[----:B------:R-:W-:-:S09]  /*1720*/  ULEA UR8, UR6, UR14, 0x3 ;  /* 0x0000000e06087291 */ /* 0x000fd2000f8e183f */
[----:B------:R0:W1:Y:S01]  /*1730*/  SYNCS.PHASECHK.TRANS64.TRYWAIT P1, [UR8], R3 ;  /* 0x00000003ff0075a7 */ /* 0x0000620008020148 */
[----:B------:R-:W-:Y:S05]  /*1740*/  @!P0 BRA `(.L_x_20) ;  /* 0x0000000000048947 */ /* 0x000fea0003800000 */
[----:B------:R-:W-:Y:S01]  /*1750*/  BPT.TRAP 0x1 ;  /* 0x000000040000795c */ /* 0x000fe20000300000 */
.L_x_20:
[----:B-1----:R-:W-:Y:S05]  /*1760*/  @P1 BRA `(.L_x_21) ;  /* 0x0000000000081947 */ /* 0x002fea0003800000 */
[----:B------:R-:W1:Y:S02]  /*1770*/  SYNCS.PHASECHK.TRANS64.TRYWAIT P1, [UR8], R3 ;  /* 0x00000003ff0075a7 */ /* 0x000e640008020148 */
[----:B-1----:R-:W-:Y:S05]  /*1780*/  @!P1 BRA `(.L_x_22) ;  /* 0x000000a800489947 */ /* 0x002fea0003800000 */
.L_x_21:
[----:B------:R-:W-:Y:S01]  /*1790*/  ULEA UR12, UR6, UR4, 0xb ;  /* 0x00000004060c7291 */ /* 0x000fe2000f8e583f */
[----:B------:R-:W-:Y:S01]  /*17a0*/  WARPGROUP.ARRIVE ;  /* 0x00000000000079c5 */ /* 0x000fe20000000000 */
[----:B------:R-:W-:Y:S01]  /*17b0*/  ULEA UR13, UR6, UR5, 0xa ;  /* 0x00000005060d7291 */ /* 0x000fe2000f8e503f */
[----:B------:R-:W-:Y:S01]  /*17c0*/  UMOV UR9, 0x40000040 ;  /* 0x4000004000097882 */ /* 0x000fe20000000000 */
[----:B------:R-:W-:-:S03]  /*17d0*/  UMOV UR11, 0x40000040 ;  /* 0x40000040000b7882 */ /* 0x000fc60000000000 */
[----:B------:R-:W-:Y:S02]  /*17e0*/  UMOV UR8, UR12 ;  /* 0x0000000c00087c82 */ /* 0x000fe40008000000 */
[----:B------:R-:W-:Y:S02]  /*17f0*/  UMOV UR10, UR13 ;  /* 0x0000000d000a7c82 */ /* 0x000fe40008000000 */
        /* <DEDUP_REMOVED lines=44> */
[----:B------:R-:W-:Y:S01]  /*1ac0*/  BPT.TRAP 0x1 ;  /* 0x000000040000795c */ /* 0x000fe20000300000 */
.L_x_23:
[----:B------:R-:W-:Y:S01]  /*1ad0*/  ULEA UR8, UR7, UR14, 0x3 ;  /* 0x0000000e07087291 */ /* 0x000fe2000f8e183f */
[----:B------:R-:W-:-:S03]  /*1ae0*/  ISETP.GT.U32.AND P1, PT, R19, 0x1, PT ;  /* 0x000000011300780c */ /* 0x000fc60003f24070 */
[----:B------:R-:W-:-:S04]  /*1af0*/  UIADD3 UR8, UR8, 0x38, URZ ;  /* 0x0000003808087890 */ /* 0x000fc8000fffe03f */
[----:B------:R-:W-:-:S09]  /*1b00*/  UPRMT UR8, URZ, 0x654, UR8 ;  /* 0x000006543f087896 */ /* 0x000fd20008000008 */
[----:B------:R-:W-:Y:S01]  /*1b10*/  SYNCS.ARRIVE.TRANS64.RED.A1T0 RZ, [UR8], RZ ;  /* 0x000000ffffff79a7 */ /* 0x000fe20008100408 */
[----:B------:R-:W-:Y:S05]  /*1b20*/  @P1 BRA `(.L_x_24) ;  /* 0x0000000000041947 */ /* 0x000fea0003800000 */
[----:B------:R-:W-:Y:S01]  /*1b30*/  BPT.TRAP 0x1 ;  /* 0x000000040000795c */ /* 0x000fe20000300000 */
.L_x_24:
[----:B------:R-:W-:Y:S01]  /*1b40*/  UIADD3 UR6, UR6, 0x1, URZ ;  /* 0x0000000106067890 */ /* 0x000fe2000fffe03f */
[C---:B------:R-:W-:Y:S01]  /*1b50*/  ISETP.GT.AND P1, PT, R0.reuse, 0x1, PT ;  /* 0x000000010000780c */ /* 0x040fe20003f24270 */
[----:B------:R-:W-:Y:S01]  /*1b60*/  UIADD3 UR7, UR7, 0x1, URZ ;  /* 0x0000000107077890 */ /* 0x000fe2000fffe03f */
[----:B------:R-:W-:Y:S01]  /*1b70*/  VIADD R0, R0, 0xffffffff ;  /* 0xffffffff00007836 */ /* 0x000fe20000000000 */
[----:B------:R-:W-:Y:S02]  /*1b80*/  UISETP.NE.AND UP0, UPT, UR6, 0x7, UPT ;  /* 0x000000070600788c */ /* 0x000fe4000bf05270 */
[----:B------:R-:W-:Y:S02]  /*1b90*/  UISETP.NE.AND UP1, UPT, UR7, 0x7, UPT ;  /* 0x000000070700788c */ /* 0x000fe4000bf25270 */
[----:B------:R-:W-:Y:S02]  /*1ba0*/  USEL UR8, URZ, 0x1, UP0 ;  /* 0x000000013f087887 */ /* 0x000fe40008000000 */
[----:B------:R-:W-:-:S02]  /*1bb0*/  USEL UR6, UR6, URZ, UP0 ;  /* 0x0000003f06067287 */ /* 0x000fc40008000000 */
[----:B------:R-:W-:Y:S02]  /*1bc0*/  USEL UR7, UR7, URZ, UP1 ;  /* 0x0000003f07077287 */ /* 0x000fe40008800000 */
[----:B------:R-:W-:Y:S01]  /*1bd0*/  LOP3.LUT R5, R5, UR8, RZ, 0x3c, !PT ;  /* 0x0000000805057c12 */ /* 0x000fe2000f8e3cff */
[----:B------:R-:W-:Y:S09]  /*1be0*/  @P1 BRA `(.L_x_25) ;  /* 0xfffffff800b41947 */ /* 0x000ff2000383ffff */
.L_x_18:
[----:B------:R-:W2:Y:S02]  /*1bf0*/  LDC R0, c[0x0][0x28c] ;  /* 0x0000a300ff007b82 */ /* 0x000ea40000000800 */
[----:B--2---:R-:W-:-:S13]  /*1c00*/  ISETP.GE.AND P1, PT, R0, 0x1, PT ;  /* 0x000000010000780c */ /* 0x004fda0003f26270 */
[----:B------:R-:W-:Y:S05]  /*1c10*/  @!P1 BRA `(.L_x_26) ;  /* 0x0000000000509947 */ /* 0x000fea0003800000 */
[----:B------:R-:W-:Y:S05]  /*1c20*/  @!P0 BRA `(.L_x_27) ;  /* 0x0000000000048947 */ /* 0x000fea0003800000 */
[----:B------:R-:W-:Y:S01]  /*1c30*/  BPT.TRAP 0x1 ;  /* 0x000000040000795c */ /* 0x000fe20000300000 */
.L_x_27:
[----:B------:R-:W-:Y:S01]  /*1c40*/  UISETP.LT.AND UP0, UPT, UR40, 0x1, UPT ;  /* 0x000000012800788c */ /* 0x000fe2000bf01270 */
[----:B------:R-:W2:Y:S01]  /*1c50*/  S2UR UR7, SR_CgaCtaId ;  /* 0x00000000000779c3 */ /* 0x000ea20000008800 */
[----:B------:R-:W-:Y:S02]  /*1c60*/  ISETP.GT.U32.AND P0, PT, R19, 0x1, PT ;  /* 0x000000011300780c */ /* 0x000fe40003f04070 */
[----:B------:R-:W-:-:S04]  /*1c70*/  USEL UR6, UR40, 0x1, UP0 ;  /* 0x0000000128067887 */ /* 0x000fc80008000000 */
[----:B------:R-:W-:-:S04]  /*1c80*/  UIADD3 UR6, UR39, UR40, -UR6 ;  /* 0x0000002827067290 */ /* 0x000fc8000fffe806 */
[----:B------:R-:W-:-:S04]  /*1c90*/  UIMAD.WIDE.U32 UR4, UR6, 0x24924925, URZ ;  /* 0x24924925060478a5 */ /* 0x000fc8000f8e003f */
[----:B------:R-:W-:-:S04]  /*1ca0*/  UIADD3 UR4, UR6, -UR5, URZ ;  /* 0x8000000506047290 */ /* 0x000fc8000fffe03f */
[----:B------:R-:W-:-:S03]  /*1cb0*/  ULEA.HI UR4, UR4, UR5, URZ, 0x1f ;  /* 0x0000000504047291 */ /* 0x000fc6000f8ff83f */
[----:B------:R-:W-:Y:S01]  /*1cc0*/  UMOV UR5, 0x400 ;  /* 0x0000040000057882 */ /* 0x000fe20000000000 */
[----:B------:R-:W-:Y:S02]  /*1cd0*/  USHF.R.U32.HI UR4, URZ, 0x2, UR4 ;  /* 0x000000023f047899 */ /* 0x000fe40008011604 */
[----:B--2---:R-:W-:Y:S02]  /*1ce0*/  ULEA UR5, UR7, UR5, 0x18 ;  /* 0x0000000507057291 */ /* 0x004fe4000f8ec03f */
[----:B------:R-:W-:-:S04]  /*1cf0*/  UIMAD UR4, UR4, -0x7, UR6 ;  /* 0xfffffff9040478a4 */ /* 0x000fc8000f8e0206 */
[----:B------:R-:W-:-:S04]  /*1d00*/  ULEA UR4, UR4, UR5, 0x3 ;  /* 0x0000000504047291 */ /* 0x000fc8000f8e183f */
[----:B------:R-:W-:-:S04]  /*1d10*/  UIADD3 UR4, UR4, 0x38, URZ ;  /* 0x0000003804047890 */ /* 0x000fc8000fffe03f */
[----:B------:R-:W-:-:S09]  /*1d20*/  UPRMT UR4, URZ, 0x654, UR4 ;  /* 0x000006543f047896 */ /* 0x000fd20008000004 */
[----:B------:R-:W-:Y:S01]  /*1d30*/  SYNCS.ARRIVE.TRANS64.RED.A1T0 RZ, [UR4], RZ ;  /* 0x000000ffffff79a7 */ /* 0x000fe20008100404 */
[----:B------:R-:W-:Y:S05]  /*1d40*/  @P0 BRA `(.L_x_26) ;  /* 0x0000000000040947 */ /* 0x000fea0003800000 */
[----:B------:R-:W-:Y:S01]  /*1d50*/  BPT.TRAP 0x1 ;  /* 0x000000040000795c */ /* 0x000fe20000300000 */
.L_x_26:
[----:B------:R-:W2:Y:S01]  /*1d60*/  LDC R6, c[0x0][0x288] ;  /* 0x0000a200ff067b82 */ /* 0x000ea20000000800 */
[----:B01----:R-:W-:Y:S01]  /*1d70*/  SHF.R.U32.HI R3, RZ, 0x2, R18 ;  /* 0x00000002ff037819 */ /* 0x003fe20000011612 */
[----:B------:R-:W-:Y:S01]  /*1d80*/  IMAD.SHL.U32 R13, R153, 0x80, RZ ;  /* 0x00000080990d7824 */ /* 0x000fe200078e00ff */
[----:B------:R-:W-:Y:S01]  /*1d90*/  LOP3.LUT R4, R18, 0x60, RZ, 0xc0, !PT ;  /* 0x0000006012047812 */ /* 0x000fe200078ec0ff */
[----:B------:R-:W-:Y:S01]  /*1da0*/  UIADD3 UR39, UR40, UR39, URZ ;  /* 0x0000002728277290 */ /* 0x000fe2000fffe03f */
[----:B------:R-:W-:Y:S01]  /*1db0*/  LOP3.LUT R3, R3, 0x7, RZ, 0xc0, !PT ;  /* 0x0000000703037812 */ /* 0x000fe200078ec0ff */
[----:B------:R-:W-:Y:S01]  /*1dc0*/  IMAD.SHL.U32 R15, R152, 0x100, RZ ;  /* 0x00000100980f7824 */ /* 0x000fe200078e00ff */
[----:B------:R-:W-:Y:S01]  /*1dd0*/  SHF.R.U32.HI R10, RZ, 0x1, R4 ;  /* 0x00000001ff0a7819 */ /* 0x000fe20000011604 */
[----:B------:R-:W-:Y:S01]  /*1de0*/  UISETP.GT.U32.AND UP0, UPT, UR39, 0x6, UPT ;  /* 0x000000062700788c */ /* 0x000fe2000bf04070 */
[----:B------:R-:W-:Y:S01]  /*1df0*/  LOP3.LUT R0, R22, 0x1, RZ, 0xc0, !PT ;  /* 0x0000000116007812 */ /* 0x000fe200078ec0ff */
[----:B------:R-:W-:Y:S01]  /*1e00*/  UIMAD.WIDE.U32 UR4, UR39, 0x24924925, URZ ;  /* 0x24924925270478a5 */ /* 0x000fe2000f8e003f */
[----:B------:R-:W-:Y:S01]  /*1e10*/  IADD3 R5, RZ, -R10, -R3 ;  /* 0x8000000aff057210 */ /* 0x000fe20007ffe803 */
[----:B------:R-:W-:Y:S01]  /*1e20*/  ULDC UR7, c[0x0][0x284] ;  /* 0x0000a10000077ab9 */ /* 0x000fe20000000800 */
[----:B------:R-:W-:Y:S01]  /*1e30*/  UISETP.LT.U32.AND UP0, UPT, UR40, 0x7, UP0 ;  /* 0x000000072800788c */ /* 0x000fe20008701070 */
[C---:B------:R-:W-:Y:S01]  /*1e40*/  IMAD.SHL.U32 R4, R0.reuse, 0x40, RZ ;  /* 0x0000004000047824 */ /* 0x040fe200078e00ff */
[----:B------:R-:W-:Y:S01]  /*1e50*/  UIADD3 UR4, UR39, -UR5, URZ ;  /* 0x8000000527047290 */ /* 0x000fe2000fffe03f */
[----:B------:R-:W-:Y:S01]  /*1e60*/  IMAD R12, R0, -0x40, R5 ;  /* 0xffffffc0000c7824 */ /* 0x000fe200078e0205 */
[----:B------:R-:W-:Y:S01]  /*1e70*/  LOP3.LUT R0, R18, 0x3, RZ, 0xc0, !PT ;  /* 0x0000000312007812 */ /* 0x000fe200078ec0ff */
[----:B------:R-:W-:Y:S01]  /*1e80*/  UISETP.GE.U32.AND UP1, UPT, UR40, 0x7, UPT ;  /* 0x000000072800788c */ /* 0x000fe2000bf26070 */
[----:B------:R-:W-:Y:S01]  /*1e90*/  SHF.R.S32.HI R21, RZ, 0x1f, R23 ;  /* 0x0000001fff157819 */ /* 0x000fe20000011417 */
[----:B------:R-:W-:Y:S01]  /*1ea0*/  ULDC.64 UR8, c[0x0][0x5d0] ;  /* 0x0001740000087ab9 */ /* 0x000fe20000000a00 */
[----:B------:R-:W-:Y:S01]  /*1eb0*/  USEL UR6, URZ, 0x1, !UP0 ;  /* 0x000000013f067887 */ /* 0x000fe2000c000000 */
[----:B------:R-:W-:Y:S01]  /*1ec0*/  LOP3.LUT R3, R4, 0x40, R3, 0xe2, !PT ;  /* 0x0000004004037812 */ /* 0x000fe200078ee203 */
[----:B------:R-:W-:Y:S01]  /*1ed0*/  ULEA.HI UR4, UR4, UR5, URZ, 0x1f ;  /* 0x0000000504047291 */ /* 0x000fe2000f8ff83f */
[----:B--2---:R-:W-:Y:S01]  /*1ee0*/  IMAD R0, R0, -0x2, R6 ;  /* 0xfffffffe00007824 */ /* 0x004fe200078e0206 */
[----:B------:R-:W-:Y:S01]  /*1ef0*/  ISETP.GE.AND P0, PT, R13, R6, PT ;  /* 0x000000060d00720c */ /* 0x000fe20003f06270 */
[----:B------:R-:W-:Y:S01]  /*1f00*/  IMAD.SHL.U32 R6, R18, 0x2, RZ ;  /* 0x0000000212067824 */ /* 0x000fe200078e00ff */
[----:B------:R-:W-:Y:S01]  /*1f10*/  ULOP3.LUT UR38, UR38, UR6, URZ, 0x3c, !UPT ;  /* 0x0000000626267292 */ /* 0x000fe2000f8e3c3f */
[----:B------:R-:W-:Y:S01]  /*1f20*/  IMAD R4, R21, UR8, RZ ;  /* 0x0000000815047c24 */ /* 0x000fe2000f8e02ff */
[----:B------:R-:W-:Y:S01]  /*1f30*/  ISETP.GE.OR P0, PT, R15, UR7, P0 ;  /* 0x000000070f007c0c */ /* 0x000fe20008706670 */
[----:B------:R-:W-:Y:S01]  /*1f40*/  IMAD.WIDE R8, R152, 0x100, RZ ;  /* 0x0000010098087825 */ /* 0x000fe200078e02ff */
[----:B------:R-:W-:Y:S01]  /*1f50*/  LOP3.LUT R6, R13, 0x6, R6, 0xf8, !PT ;  /* 0x000000060d067812 */ /* 0x000fe200078ef806 */
[----:B------:R-:W-:-:S02]  /*1f60*/  USHF.R.U32.HI UR4, URZ, 0x2, UR4 ;  /* 0x000000023f047899 */ /* 0x000fc40008011604 */
[----:B------:R-:W-:Y:S01]  /*1f70*/  IMAD R11, R23, UR9, R4 ;  /* 0x00000009170b7c24 */ /* 0x000fe2000f8e0204 */
[----:B------:R-:W-:Y:S01]  /*1f80*/  SHF.R.S32.HI R7, RZ, 0x1f, R6 ;  /* 0x0000001fff077819 */ /* 0x000fe20000011406 */
[----:B------:R-:W-:Y:S01]  /*1f90*/  @UP1 ULOP3.LUT UR38, UR38, 0x1, UR4, 0x78, !UPT ;  /* 0x0000000126261892 */ /* 0x000fe2000f8e7804 */
[----:B------:R-:W-:Y:S01]  /*1fa0*/  LOP3.LUT R153, R8, R3, R10, 0xfe, !PT ;  /* 0x0000000308997212 */ /* 0x000fe200078efe0a */
[----:B------:R-:W-:Y:S01]  /*1fb0*/  UIMAD UR39, UR4, -0x7, UR39 ;  /* 0xfffffff9042778a4 */ /* 0x000fe2000f8e0227 */
[----:B------:R-:W-:Y:S01]  /*1fc0*/  IADD3 R3, -R15, UR7, R12 ;  /* 0x000000070f037c10 */ /* 0x000fe2000fffe10c */
[----:B------:R-:W-:-:S04]  /*1fd0*/  IMAD.WIDE.U32 R4, R23, UR8, R6 ;  /* 0x0000000817047c25 */ /* 0x000fc8000f8e0006 */
[----:B------:R-:W-:Y:S02]  /*1fe0*/  IMAD.IADD R11, R5, 0x1, R11 ;  /* 0x00000001050b7824 */ /* 0x000fe400078e020b */
[----:B------:R-:W-:Y:S02]  /*1ff0*/  IMAD.IADD R0, R0, 0x1, -R13 ;  /* 0x0000000100007824 */ /* 0x000fe400078e0a0d */
[----:B------:R-:W-:Y:S02]  /*2000*/  IMAD.MOV.U32 R152, RZ, RZ, -0x1 ;  /* 0xffffffffff987424 */ /* 0x000fe400078e00ff */
[----:B------:R-:W-:Y:S01]  /*2010*/  IMAD.MOV.U32 R10, RZ, RZ, R4 ;  /* 0x000000ffff0a7224 */ /* 0x000fe200078e0004 */
[----:B------:R-:W-:Y:S06]  /*2020*/  @P0 BRA `(.L_x_28) ;  /* 0x0000008000640947 */ /* 0x000fec0003800000 */
[----:B------:R-:W0:Y:S01]  /*2030*/  LDC.64 R4, c[0x0][0x5c8] ;  /* 0x00017200ff047b82 */ /* 0x000e220000000a00 */
[----:B-----5:R-:W-:Y:S01]  /*2040*/  FSETP.NEU.AND P0, PT, R155, RZ, PT ;  /* 0x000000ff9b00720b */ /* 0x020fe20003f0d000 */
[----:B------:R-:W-:Y:S01]  /*2050*/  BSSY B0, `(.L_x_28) ;  /* 0x0000816000007945 */ /* 0x000fe20003800000 */
[----:B------:R-:W-:-:S04]  /*2060*/  ISETP.GT.AND P3, PT, R3, RZ, PT ;  /* 0x000000ff0300720c */ /* 0x000fc80003f64270 */
[----:B------:R-:W-:Y:S01]  /*2070*/  ISETP.GT.AND P2, PT, R0, RZ, P3 ;  /* 0x000000ff0000720c */ /* 0x000fe20001f44270 */
[-C--:B0-----:R-:W-:Y:S02]  /*2080*/  IMAD R12, R9, R4.reuse, RZ ;  /* 0x00000004090c7224 */ /* 0x081fe400078e02ff */
[----:B------:R-:W-:-:S04]  /*2090*/  IMAD.WIDE.U32 R168, R153, R4, R10 ;  /* 0x0000000499a87225 */ /* 0x000fc800078e000a */
[----:B------:R-:W-:-:S04]  /*20a0*/  IMAD R11, R153, R5, R12 ;  /* 0x00000005990b7224 */ /* 0x000fc800078e020c */
[----:B------:R-:W-:Y:S01]  /*20b0*/  IMAD.IADD R171, R169, 0x1, R11 ;  /* 0x00000001a9ab7824 */ /* 0x000fe200078e020b */
[----:B------:R-:W-:Y:S06]  /*20c0*/  @!P0 BRA `(.L_x_29) ;  /* 0x0000005c00148947 */ /* 0x000fec0003800000 */
[----:B------:R-:W0:Y:S01]  /*20d0*/  LDC.64 R12, c[0x0][0x5b8] ;  /* 0x00016e00ff0c7b82 */ /* 0x000e220000000a00 */
[----:B------:R-:W-:-:S07]  /*20e0*/  ULDC.64 UR4, c[0x0][0x5c0] ;  /* 0x0001700000047ab9 */ /* 0x000fce0000000a00 */
[----:B------:R-:W1:Y:S08]  /*20f0*/  LDC.64 R14, c[0x0][0x5b0] ;  /* 0x00016c00ff0e7b82 */ /* 0x000e700000000a00 */
[----:B------:R-:W2:Y:S01]  /*2100*/  LDC.64 R10, c[0x0][0x5a8] ;  /* 0x00016a00ff0a7b82 */ /* 0x000ea20000000a00 */
[----:B0-----:R-:W-:-:S04]  /*2110*/  IMAD R20, R21, R12, RZ ;  /* 0x0000000c15147224 */ /* 0x001fc800078e02ff */
[C---:B------:R-:W-:Y:S02]  /*2120*/  IMAD R13, R23.reuse, R13, R20 ;  /* 0x0000000d170d7224 */ /* 0x040fe400078e0214 */
[----:B------:R-:W-:-:S04]  /*2130*/  IMAD.WIDE.U32 R20, R23, R12, R6 ;  /* 0x0000000c17147225 */ /* 0x000fc800078e0006 */
[----:B-1----:R-:W-:Y:S02]  /*2140*/  IMAD R156, R9, R14, RZ ;  /* 0x0000000e099c7224 */ /* 0x002fe400078e02ff */
[----:B------:R-:W-:Y:S02]  /*2150*/  IMAD.IADD R157, R21, 0x1, R13 ;  /* 0x00000001159d7824 */ /* 0x000fe400078e020d */
[----:B------:R-:W-:Y:S02]  /*2160*/  IMAD R173, R153, R15, R156 ;  /* 0x0000000f99ad7224 */ /* 0x000fe400078e029c */
[----:B------:R-:W-:-:S04]  /*2170*/  IMAD.MOV.U32 R156, RZ, RZ, R20 ;  /* 0x000000ffff9c7224 */ /* 0x000fc800078e0014 */
[----:B------:R-:W-:-:S04]  /*2180*/  IMAD.WIDE.U32 R158, R153, R14, R156 ;  /* 0x0000000e999e7225 */ /* 0x000fc800078e009c */
[----:B------:R-:W-:Y:S01]  /*2190*/  IMAD.IADD R159, R159, 0x1, R173 ;  /* 0x000000019f9f7824 */ /* 0x000fe200078e02ad */
[----:B--2---:R-:W-:-:S04]  /*21a0*/  LEA R160, P0, R158, R10, 0x2 ;  /* 0x0000000a9ea07211 */ /* 0x004fc800078010ff */
[----:B------:R-:W-:-:S05]  /*21b0*/  LEA.HI.X R161, R158, R11, R159, 0x2, P0 ;  /* 0x0000000b9ea17211 */ /* 0x000fca00000f149f */
[----:B------:R0:W2:Y:S01]  /*21c0*/  @P2 LDG.E.LTC128B R167, desc[UR36][R160.64] ;  /* 0x00000024a0a72981 */ /* 0x0000a2000c1e1920 */
[----:B------:R-:W-:Y:S01]  /*21d0*/  LEA R158, P0, R168, UR4, 0x2 ;  /* 0x00000004a89e7c11 */ /* 0x000fe2000f8010ff */
[----:B------:R-:W-:Y:S01]  /*21e0*/  IMAD.WIDE.U32 R162, R153, R14, R6 ;  /* 0x0000000e99a27225 */ /* 0x000fe200078e0006 */
[----:B------:R-:W-:Y:S01]  /*21f0*/  ISETP.GT.AND P1, PT, R0, 0x1, P3 ;  /* 0x000000010000780c */ /* 0x000fe20001f24270 */
[----:B------:R-:W-:Y:S01]  /*2200*/  BSSY B1, `(.L_x_30) ;  /* 0x0000011000017945 */ /* 0x000fe20003800000 */
[----:B------:R-:W-:Y:S01]  /*2210*/  LEA.HI.X R159, R168, UR5, R171, 0x2, P0 ;  /* 0x00000005a89f7c11 */ /* 0x000fe200080f14ab */
[----:B------:R-:W-:Y:S01]  /*2220*/  IMAD.IADD R163, R173, 0x1, R163 ;  /* 0x00000001ada37824 */ /* 0x000fe200078e02a3 */
[C---:B0-----:R-:W-:Y:S01]  /*2230*/  SHF.L.U64.HI R161, R14.reuse, 0x3, R15 ;  /* 0x000000030ea17819 */ /* 0x041fe2000001020f */
[----:B------:R-:W-:-:S04]  /*2240*/  IMAD.SHL.U32 R160, R14, 0x8, RZ ;  /* 0x000000080ea07824 */ /* 0x000fc800078e00ff */
[----:B------:R-:W-:Y:S01]  /*2250*/  IMAD.WIDE.U32 R170, R153, R14, R160 ;  /* 0x0000000e99aa7225 */ /* 0x000fe200078e00a0 */
[----:B--2---:R-:W-:-:S05]  /*2260*/  LOP3.LUT R164, R167, 0xffffe000, RZ, 0xc0, !PT ;  /* 0xffffe000a7a47812 */ /* 0x004fca00078ec0ff */
[----:B------:R-:W-:Y:S01]  /*2270*/  FMUL R169, R164, R155 ;  /* 0x0000009ba4a97220 */ /* 0x000fe20000400000 */
[----:B------:R-:W-:-:S04]  /*2280*/  IMAD.WIDE.U32 R164, R23, R12, R162 ;  /* 0x0000000c17a47225 */ /* 0x000fc800078e00a2 */
[----:B------:R-:W-:Y:S01]  /*2290*/  FFMA R169, R88, R154, R169 ;  /* 0x0000009a58a97223 */ /* 0x000fe200000000a9 */
[----:B------:R-:W-:Y:S01]  /*22a0*/  IMAD.IADD R88, R13, 0x1, R165 ;  /* 0x000000010d587824 */ /* 0x000fe200078e02a5 */
[----:B------:R-:W-:-:S03]  /*22b0*/  LEA R162, P0, R164, R10, 0x2 ;  /* 0x0000000aa4a27211 */ /* 0x000fc600078010ff */
[----:B------:R-:W-:Y:S02]  /*22c0*/  F2FP.TF32.F32.PACK_B R169, R169 ;  /* 0x000000a9ffa9723e */ /* 0x000fe400024050ff */
[----:B------:R-:W-:-:S03]  /*22d0*/  LEA.HI.X R163, R164, R11, R88, 0x2, P0 ;  /* 0x0000000ba4a37211 */ /* 0x000fc600000f1458 */
[----:B------:R0:W-:Y:S01]  /*22e0*/  @P2 STG.E desc[UR36][R158.64], R169 ;  /* 0x000000a99e002986 */ /* 0x0001e2000c101924 */
[----:B------:R-:W-:Y:S05]  /*22f0*/  @!P1 BRA `(.L_x_31) ;  /* 0x0000000000049947 */ /* 0x000fea0003800000 */
[----:B------:R1:W5:Y:S02]  /*2300*/  LDG.E.LTC128B R167, desc[UR36][R162.64+0x4] ;  /* 0x00000424a2a77981 */ /* 0x000364000c1e1920 */
.L_x_31:
[----:B------:R-:W-:Y:S05]  /*2310*/  BSYNC B1 ;  /* 0x0000000000017941 */ /* 0x000fea0003800000 */
.L_x_30:
[----:B-----5:R-:W-:Y:S01]  /*2320*/  LOP3.LUT R88, R167, 0xffffe000, RZ, 0xc0, !PT ;  /* 0xffffe000a7587812 */ /* 0x020fe200078ec0ff */
[----:B0-----:R-:W-:Y:S01]  /*2330*/  IMAD.IADD R169, R173, 0x1, R171 ;  /* 0x00000001ada97824 */ /* 0x001fe200078e02ab */
[----:B------:R-:W-:Y:S01]  /*2340*/  ISETP.GT.AND P0, PT, R3, 0x8, PT ;  /* 0x000000080300780c */ /* 0x000fe20003f04270 */
[----:B------:R-:W-:Y:S01]  /*2350*/  IMAD.MOV.U32 R172, RZ, RZ, R167 ;  /* 0x000000ffffac7224 */ /* 0x000fe200078e00a7 */
[----:B------:R-:W-:Y:S01]  /*2360*/  IADD3 R164, P4, R20, R170, RZ ;  /* 0x000000aa14a47210 */ /* 0x000fe20007f9e0ff */
[----:B------:R-:W-:Y:S01]  /*2370*/  FMUL R88, R88, R155 ;  /* 0x0000009b58587220 */ /* 0x000fe20000400000 */
[----:B------:R-:W-:-:S03]  /*2380*/  ISETP.GT.AND P2, PT, R0, RZ, P0 ;  /* 0x000000ff0000720c */ /* 0x000fc60000744270 */
[----:B------:R-:W-:Y:S01]  /*2390*/  FFMA R173, R89, R154, R88 ;  /* 0x0000009a59ad7223 */ /* 0x000fe20000000058 */
[----:B------:R-:W-:Y:S01]  /*23a0*/  IMAD.X R165, R169, 0x1, R157, P4 ;  /* 0x00000001a9a57824 */ /* 0x000fe200020e069d */
[----:B------:R-:W-:-:S03]  /*23b0*/  LEA R88, P4, R164, R10, 0x2 ;  /* 0x0000000aa4587211 */ /* 0x000fc600078810ff */
[----:B------:R-:W-:Y:S02]  /*23c0*/  F2FP.TF32.F32.PACK_B R173, R173 ;  /* 0x000000adffad723e */ /* 0x000fe400024050ff */
[----:B------:R-:W-:-:S03]  /*23d0*/  LEA.HI.X R89, R164, R11, R165, 0x2, P4 ;  /* 0x0000000ba4597211 */ /* 0x000fc600020f14a5 */
[----:B------:R0:W-:Y:S04]  /*23e0*/  @P1 STG.E desc[UR36][R158.64+0x4], R173 ;  /* 0x000004ad9e001986 */ /* 0x0001e8000c101924 */
[----:B------:R2:W3:Y:S01]  /*23f0*/  @P2 LDG.E.LTC128B R172, desc[UR36][R88.64] ;  /* 0x0000002458ac2981 */ /* 0x0004e2000c1e1920 */
[----:B------:R-:W-:Y:S01]  /*2400*/  IMAD.SHL.U32 R165, R4, 0x20, RZ ;  /* 0x0000002004a57824 */ /* 0x000fe200078e00ff */
[----:B------:R-:W-:Y:S01]  /*2410*/  IADD3 R170, P1, R6, R170, RZ ;  /* 0x000000aa06aa7210 */ /* 0x000fe20007f3e0ff */
[----:B------:R-:W-:Y:S03]  /*2420*/  BSSY B1, `(.L_x_32) ;  /* 0x0000011000017945 */ /* 0x000fe60003800000 */
[----:B------:R-:W-:Y:S01]  /*2430*/  IADD3 R168, P4, R165, R158, RZ ;  /* 0x0000009ea5a87210 */ /* 0x000fe20007f9e0ff */
[----:B------:R-:W-:Y:S01]  /*2440*/  IMAD.X R171, R7, 0x1, R169, P1 ;  /* 0x0000000107ab7824 */ /* 0x000fe200008e06a9 */
[----:B------:R-:W-:Y:S01]  /*2450*/  ISETP.GT.AND P1, PT, R0, 0x1, P0 ;  /* 0x000000010000780c */ /* 0x000fe20000724270 */
[----:B------:R-:W-:-:S03]  /*2460*/  IMAD.WIDE.U32 R170, R23, R12, R170 ;  /* 0x0000000c17aa7225 */ /* 0x000fc600078e00aa */
[----:B--2---:R-:W-:Y:S02]  /*2470*/  LEA R88, P5, R170, R10, 0x2 ;  /* 0x0000000aaa587211 */ /* 0x004fe400078a10ff */
[----:B---3--:R-:W-:-:S05]  /*2480*/  LOP3.LUT R164, R172, 0xffffe000, RZ, 0xc0, !PT ;  /* 0xffffe000aca47812 */ /* 0x008fca00078ec0ff */
[----:B------:R-:W-:-:S04]  /*2490*/  FMUL R167, R164, R155 ;  /* 0x0000009ba4a77220 */ /* 0x000fc80000400000 */
[----:B------:R-:W-:Y:S01]  /*24a0*/  FFMA R175, R90, R154, R167 ;  /* 0x0000009a5aaf7223 */ /* 0x000fe200000000a7 */
[----:B------:R-:W-:Y:S01]  /*24b0*/  SHF.L.U64.HI R167, R4, 0x5, R5 ;  /* 0x0000000504a77819 */ /* 0x000fe20000010205 */
[----:B------:R-:W-:-:S03]  /*24c0*/  IMAD.IADD R90, R13, 0x1, R171 ;  /* 0x000000010d5a7824 */ /* 0x000fc600078e02ab */
[----:B------:R-:W-:Y:S01]  /*24d0*/  F2FP.TF32.F32.PACK_B R175, R175 ;  /* 0x000000afffaf723e */ /* 0x000fe200024050ff */
[----:B------:R-:W-:Y:S01]  /*24e0*/  IMAD.X R169, R167, 0x1, R159, P4 ;  /* 0x00000001a7a97824 */ /* 0x000fe200020e069f */
[----:B------:R-:W-:-:S04]  /*24f0*/  LEA.HI.X R89, R170, R11, R90, 0x2, P5 ;  /* 0x0000000baa597211 */ /* 0x000fc800028f145a */
[----:B------:R0:W-:Y:S01]  /*2500*/  @P2 STG.E desc[UR36][R168.64], R175 ;  /* 0x000000afa8002986 */ /* 0x0001e2000c101924 */
[----:B------:R-:W-:Y:S05]  /*2510*/  @!P1 BRA `(.L_x_33) ;  /* 0x0000000000049947 */ /* 0x000fea0003800000 */
[----:B------:R2:W5:Y:S02]  /*2520*/  LDG.E.LTC128B R172, desc[UR36][R88.64+0x4] ;  /* 0x0000042458ac7981 */ /* 0x000564000c1e1920 */
.L_x_33:
[----:B------:R-:W-:Y:S05]  /*2530*/  BSYNC B1 ;  /* 0x0000000000017941 */ /* 0x000fea0003800000 */
.L_x_32:
[----:B-----5:R-:W-:Y:S01]  /*2540*/  LOP3.LUT R90, R172, 0xffffe000, RZ, 0xc0, !PT ;  /* 0xffffe000ac5a7812 */ /* 0x020fe200078ec0ff */
[----:B------:R-:W-:Y:S01]  /*2550*/  BSSY B1, `(.L_x_34) ;  /* 0x000000a000017945 */ /* 0x000fe20003800000 */
[----:B------:R-:W-:-:S03]  /*2560*/  ISETP.GT.AND P2, PT, R0, 0x8, P3 ;  /* 0x000000080000780c */ /* 0x000fc60001f44270 */
[----:B------:R-:W-:-:S04]  /*2570*/  FMUL R90, R90, R155 ;  /* 0x0000009b5a5a7220 */ /* 0x000fc80000400000 */
[----:B------:R-:W-:Y:S01]  /*2580*/  FFMA R171, R91, R154, R90 ;  /* 0x0000009a5bab7223 */ /* 0x000fe2000000005a */
[----:B------:R-:W-:Y:S02]  /*2590*/  @P1 IMAD.MOV.U32 R90, RZ, RZ, R168 ;  /* 0x000000ffff5a1224 */ /* 0x000fe400078e00a8 */
[----:B------:R-:W-:Y:S02]  /*25a0*/  @P1 IMAD.MOV.U32 R91, RZ, RZ, R169 ;  /* 0x000000ffff5b1224 */ /* 0x000fe400078e00a9 */
[----:B------:R-:W-:-:S05]  /*25b0*/  F2FP.TF32.F32.PACK_B R171, R171 ;  /* 0x000000abffab723e */ /* 0x000fca00024050ff */
[----:B------:R3:W-:Y:S01]  /*25c0*/  @P1 STG.E desc[UR36][R90.64+0x4], R171 ;  /* 0x000004ab5a001986 */ /* 0x0007e2000c101924 */
[----:B------:R-:W-:Y:S05]  /*25d0*/  @!P2 BRA `(.L_x_35) ;  /* 0x000000000004a947 */ /* 0x000fea0003800000 */
[----:B------:R4:W5:Y:S02]  /*25e0*/  LDG.E.LTC128B R172, desc[UR36][R162.64+0x20] ;  /* 0x00002024a2ac7981 */ /* 0x000964000c1e1920 */
.L_x_35:
[----:B------:R-:W-:Y:S05]  /*25f0*/  BSYNC B1 ;  /* 0x0000000000017941 */ /* 0x000fea0003800000 */
.L_x_34:
[----:B---3-5:R-:W-:Y:S01]  /*2600*/  LOP3.LUT R90, R172, 0xffffe000, RZ, 0xc0, !PT ;  /* 0xffffe000ac5a7812 */ /* 0x028fe200078ec0ff */
[----:B------:R-:W-:Y:S01]  /*2610*/  BSSY B1, `(.L_x_36) ;  /* 0x000000a000017945 */ /* 0x000fe20003800000 */
[----:B------:R-:W-:-:S03]  /*2620*/  ISETP.GT.AND P1, PT, R0, 0x9, P3 ;  /* 0x000000090000780c */ /* 0x000fc60001f24270 */
[----:B------:R-:W-:Y:S01]  /*2630*/  FMUL R91, R90, R155 ;  /* 0x0000009b5a5b7220 */ /* 0x000fe20000400000 */
[----:B------:R-:W-:-:S03]  /*2640*/  @P2 IMAD.MOV.U32 R90, RZ, RZ, R158 ;  /* 0x000000ffff5a2224 */ /* 0x000fc600078e009e */
[----:B------:R-:W-:Y:S01]  /*2650*/  FFMA R171, R92, R154, R91 ;  /* 0x0000009a5cab7223 */ /* 0x000fe2000000005b */
[----:B------:R-:W-:-:S04]  /*2660*/  @P2 IMAD.MOV.U32 R91, RZ, RZ, R159 ;  /* 0x000000ffff5b2224 */ /* 0x000fc800078e009f */
[----:B------:R-:W-:-:S05]  /*2670*/  F2FP.TF32.F32.PACK_B R171, R171 ;  /* 0x000000abffab723e */ /* 0x000fca00024050ff */
[----:B------:R3:W-:Y:S01]  /*2680*/  @P2 STG.E desc[UR36][R90.64+0x20], R171 ;  /* 0x000020ab5a002986 */ /* 0x0007e2000c101924 */
[----:B------:R-:W-:Y:S05]  /*2690*/  @!P1 BRA `(.L_x_37) ;  /* 0x0000000000049947 */ /* 0x000fea0003800000 */
[----:B------:R0:W5:Y:S02]  /*26a0*/  LDG.E.LTC128B R172, desc[UR36][R162.64+0x24] ;  /* 0x00002424a2ac7981 */ /* 0x000164000c1e1920 */
.L_x_37:
[----:B------:R-:W-:Y:S05]  /*26b0*/  BSYNC B1 ;  /* 0x0000000000017941 */ /* 0x000fea0003800000 */
.L_x_36:
[----:B---3-5:R-:W-:Y:S01]  /*26c0*/  LOP3.LUT R90, R172, 0xffffe000, RZ, 0xc0, !PT ;  /* 0xffffe000ac5a7812 */ /* 0x028fe200078ec0ff */
[----:B------:R-:W-:Y:S01]  /*26d0*/  @P1 IMAD.MOV.U32 R91, RZ, RZ, R159 ;  /* 0x000000ffff5b1224 */ /* 0x000fe200078e009f */
[----:B------:R-:W-:Y:S01]  /*26e0*/  ISETP.GT.AND P2, PT, R0, 0x8, P0 ;  /* 0x000000080000780c */ /* 0x000fe20000744270 */
[----:B------:R-:W-:Y:S02]  /*26f0*/  BSSY B1, `(.L_x_38) ;  /* 0x0000008000017945 */ /* 0x000fe40003800000 */
[----:B------:R-:W-:-:S04]  /*2700*/  FMUL R90, R90, R155 ;  /* 0x0000009b5a5a7220 */ /* 0x000fc80000400000 */
[----:B------:R-:W-:Y:S01]  /*2710*/  FFMA R93, R93, R154, R90 ;  /* 0x0000009a5d5d7223 */ /* 0x000fe2000000005a */
[----:B------:R-:W-:-:S04]  /*2720*/  @P1 IMAD.MOV.U32 R90, RZ, RZ, R158 ;  /* 0x000000ffff5a1224 */ /* 0x000fc800078e009e */
[----:B------:R-:W-:-:S05]  /*2730*/  F2FP.TF32.F32.PACK_B R93, R93 ;  /* 0x0000005dff5d723e */ /* 0x000fca00024050ff */
[----:B------:R3:W-:Y:S01]  /*2740*/  @P1 STG.E desc[UR36][R90.64+0x24], R93 ;  /* 0x0000245d5a001986 */ /* 0x0007e2000c101924 */
[----:B------:R-:W-:Y:S05]  /*2750*/  @!P2 BRA `(.L_x_39) ;  /* 0x000000000004a947 */ /* 0x000fea0003800000 */
[----:B------:R0:W5:Y:S02]  /*2760*/  LDG.E.LTC128B R172, desc[UR36][R88.64+0x20] ;  /* 0x0000202458ac7981 */ /* 0x000164000c1e1920 */
.L_x_39:
[----:B------:R-:W-:Y:S05]  /*2770*/  BSYNC B1 ;  /* 0x0000000000017941 */ /* 0x000fea0003800000 */
.L_x_38:
        /* <DEDUP_REMOVED lines=11> */
.L_x_41:
[----:B------:R-:W-:Y:S05]  /*2830*/  BSYNC B1 ;  /* 0x0000000000017941 */ /* 0x000fea0003800000 */
.L_x_40:
        /* <DEDUP_REMOVED lines=11> */
.L_x_43:
[----:B------:R-:W-:Y:S05]  /*28f0*/  BSYNC B1 ;  /* 0x0000000000017941 */ /* 0x000fea0003800000 */
.L_x_42:
        /* <DEDUP_REMOVED lines=11> */
.L_x_45:
[----:B------:R-:W-:Y:S05]  /*29b0*/  BSYNC B1 ;  /* 0x0000000000017941 */ /* 0x000fea0003800000 */
.L_x_44:
        /* <DEDUP_REMOVED lines=11> */
.L_x_47:
[----:B------:R-:W-:Y:S05]  /*2a70*/  BSYNC B1 ;  /* 0x0000000000017941 */ /* 0x000fea0003800000 */
.L_x_46:
        /* <DEDUP_REMOVED lines=11> */
.L_x_49:
[----:B------:R-:W-:Y:S05]  /*2b30*/  BSYNC B1 ;  /* 0x0000000000017941 */ /* 0x000fea0003800000 */
.L_x_48:
        /* <DEDUP_REMOVED lines=11> */
.L_x_51:
[----:B------:R-:W-:Y:S05]  /*2bf0*/  BSYNC B1 ;  /* 0x0000000000017941 */ /* 0x000fea0003800000 */
.L_x_50:
        /* <DEDUP_REMOVED lines=11> */
.L_x_53:
[----:B------:R-:W-:Y:S05]  /*2cb0*/  BSYNC B1 ;  /* 0x0000000000017941 */ /* 0x000fea0003800000 */
.L_x_52:
        /* <DEDUP_REMOVED lines=11> */
.L_x_55:
[----:B------:R-:W-:Y:S05]  /*2d70*/  BSYNC B1 ;  /* 0x0000000000017941 */ /* 0x000fea0003800000 */
.L_x_54:
        /* <DEDUP_REMOVED lines=11> */
.L_x_57:
[----:B------:R-:W-:Y:S05]  /*2e30*/  BSYNC B1 ;  /* 0x0000000000017941 */ /* 0x000fea0003800000 */
.L_x_56:
        /* <DEDUP_REMOVED lines=11> */
.L_x_59:
[----:B------:R-:W-:Y:S05]  /*2ef0*/  BSYNC B1 ;  /* 0x0000000000017941 */ /* 0x000fea0003800000 */
.L_x_58:
        /* <DEDUP_REMOVED lines=11> */
.L_x_61:
[----:B------:R-:W-:Y:S05]  /*2fb0*/  BSYNC B1 ;  /* 0x0000000000017941 */ /* 0x000fea0003800000 */
.L_x_60:
        /* <DEDUP_REMOVED lines=11> */
.L_x_63:
[----:B------:R-:W-:Y:S05]  /*3070*/  BSYNC B1 ;  /* 0x0000000000017941 */ /* 0x000fea0003800000 */
.L_x_62:
        /* <DEDUP_REMOVED lines=11> */
.L_x_65:
[----:B------:R-:W-:Y:S05]  /*3130*/  BSYNC B1 ;  /* 0x0000000000017941 */ /* 0x000fea0003800000 */
.L_x_64:
        /* <DEDUP_REMOVED lines=11> */
.L_x_67:
[----:B------:R-:W-:Y:S05]  /*31f0*/  BSYNC B1 ;  /* 0x0000000000017941 */ /* 0x000fea0003800000 */
.L_x_66:
        /* <DEDUP_REMOVED lines=11> */
.L_x_69:
[----:B------:R-:W-:Y:S05]  /*32b0*/  BSYNC B1 ;  /* 0x0000000000017941 */ /* 0x000fea0003800000 */
.L_x_68:
        /* <DEDUP_REMOVED lines=11> */
.L_x_71:
[----:B------:R-:W-:Y:S05]  /*3370*/  BSYNC B1 ;  /* 0x0000000000017941 */ /* 0x000fea0003800000 */
.L_x_70:
        /* <DEDUP_REMOVED lines=11> */
.L_x_73:
[----:B------:R-:W-:Y:S05]  /*3430*/  BSYNC B1 ;  /* 0x0000000000017941 */ /* 0x000fea0003800000 */
.L_x_72:
        /* <DEDUP_REMOVED lines=11> */
.L_x_75:
[----:B------:R-:W-:Y:S05]  /*34f0*/  BSYNC B1 ;  /* 0x0000000000017941 */ /* 0x000fea0003800000 */
.L_x_74:
        /* <DEDUP_REMOVED lines=11> */
.L_x_77:
[----:B------:R-:W-:Y:S05]  /*35b0*/  BSYNC B1 ;  /* 0x0000000000017941 */ /* 0x000fea0003800000 */
.L_x_76:
        /* <DEDUP_REMOVED lines=11> */
.L_x_79:
[----:B------:R-:W-:Y:S05]  /*3670*/  BSYNC B1 ;  /* 0x0000000000017941 */ /* 0x000fea0003800000 */
.L_x_78:
        /* <DEDUP_REMOVED lines=11> */
.L_x_81:
[----:B------:R-:W-:Y:S05]  /*3730*/  BSYNC B1 ;  /* 0x0000000000017941 */ /* 0x000fea0003800000 */
.L_x_80:
        /* <DEDUP_REMOVED lines=11> */
.L_x_83:
[----:B------:R-:W-:Y:S05]  /*37f0*/  BSYNC B1 ;  /* 0x0000000000017941 */ /* 0x000fea0003800000 */
.L_x_82:
        /* <DEDUP_REMOVED lines=11> */
.L_x_85:
[----:B------:R-:W-:Y:S05]  /*38b0*/  BSYNC B1 ;  /* 0x0000000000017941 */ /* 0x000fea0003800000 */
.L_x_84:
        /* <DEDUP_REMOVED lines=11> */
.L_x_87:
[----:B------:R-:W-:Y:S05]  /*3970*/  BSYNC B1 ;  /* 0x0000000000017941 */ /* 0x000fea0003800000 */
.L_x_86:
        /* <DEDUP_REMOVED lines=11> */
.L_x_89:
[----:B------:R-:W-:Y:S05]  /*3a30*/  BSYNC B1 ;  /* 0x0000000000017941 */ /* 0x000fea0003800000 */
.L_x_88:
        /* <DEDUP_REMOVED lines=11> */
.L_x_91:
[----:B------:R-:W-:Y:S05]  /*3af0*/  BSYNC B1 ;  /* 0x0000000000017941 */ /* 0x000fea0003800000 */
.L_x_90:
        /* <DEDUP_REMOVED lines=11> */
.L_x_93:
[----:B------:R-:W-:Y:S05]  /*3bb0*/  BSYNC B1 ;  /* 0x0000000000017941 */ /* 0x000fea0003800000 */
.L_x_92:
        /* <DEDUP_REMOVED lines=11> */
.L_x_95:
[----:B------:R-:W-:Y:S05]  /*3c70*/  BSYNC B1 ;  /* 0x0000000000017941 */ /* 0x000fea0003800000 */
.L_x_94:
        /* <DEDUP_REMOVED lines=11> */
.L_x_97:
[----:B------:R-:W-:Y:S05]  /*3d30*/  BSYNC B1 ;  /* 0x0000000000017941 */ /* 0x000fea0003800000 */
.L_x_96:
        /* <DEDUP_REMOVED lines=11> */
.L_x_99:
[----:B------:R-:W-:Y:S05]  /*3df0*/  BSYNC B1 ;  /* 0x0000000000017941 */ /* 0x000fea0003800000 */
.L_x_98:
        /* <DEDUP_REMOVED lines=11> */
.L_x_101:
[----:B------:R-:W-:Y:S05]  /*3eb0*/  BSYNC B1 ;  /* 0x0000000000017941 */ /* 0x000fea0003800000 */
.L_x_100:
        /* <DEDUP_REMOVED lines=11> */
.L_x_103:
[----:B------:R-:W-:Y:S05]  /*3f70*/  BSYNC B1 ;  /* 0x0000000000017941 */ /* 0x000fea0003800000 */
.L_x_102:
        /* <DEDUP_REMOVED lines=11> */
.L_x_105:
[----:B------:R-:W-:Y:S05]  /*4030*/  BSYNC B1 ;  /* 0x0000000000017941 */ /* 0x000fea0003800000 */
.L_x_104:
        /* <DEDUP_REMOVED lines=11> */
.L_x_107:
[----:B------:R-:W-:Y:S05]  /*40f0*/  BSYNC B1 ;  /* 0x0000000000017941 */ /* 0x000fea0003800000 */
.L_x_106:
        /* <DEDUP_REMOVED lines=11> */
.L_x_109:
[----:B------:R-:W-:Y:S05]  /*41b0*/  BSYNC B1 ;  /* 0x0000000000017941 */ /* 0x000fea0003800000 */
.L_x_108:
        /* <DEDUP_REMOVED lines=11> */
.L_x_111:
[----:B------:R-:W-:Y:S05]  /*4270*/  BSYNC B1 ;  /* 0x0000000000017941 */ /* 0x000fea0003800000 */
.L_x_110:
        /* <DEDUP_REMOVED lines=11> */
.L_x_113:
[----:B------:R-:W-:Y:S05]  /*4330*/  BSYNC B1 ;  /* 0x0000000000017941 */ /* 0x000fea0003800000 */
.L_x_112:
        /* <DEDUP_REMOVED lines=11> */
.L_x_115:
[----:B------:R-:W-:Y:S05]  /*43f0*/  BSYNC B1 ;  /* 0x0000000000017941 */ /* 0x000fea0003800000 */
.L_x_114:
        /* <DEDUP_REMOVED lines=11> */
.L_x_117:
[----:B------:R-:W-:Y:S05]  /*44b0*/  BSYNC B1 ;  /* 0x0000000000017941 */ /* 0x000fea0003800000 */
.L_x_116:
        /* <DEDUP_REMOVED lines=11> */
.L_x_119:
[----:B------:R-:W-:Y:S05]  /*4570*/  BSYNC B1 ;  /* 0x0000000000017941 */ /* 0x000fea0003800000 */
.L_x_118:
        /* <DEDUP_REMOVED lines=11> */
.L_x_121:
[----:B------:R-:W-:Y:S05]  /*4630*/  BSYNC B1 ;  /* 0x0000000000017941 */ /* 0x000fea0003800000 */
.L_x_120:
        /* <DEDUP_REMOVED lines=11> */
.L_x_123:
[----:B------:R-:W-:Y:S05]  /*46f0*/  BSYNC B1 ;  /* 0x0000000000017941 */ /* 0x000fea0003800000 */
.L_x_122:
        /* <DEDUP_REMOVED lines=11> */
.L_x_125:
[----:B------:R-:W-:Y:S05]  /*47b0*/  BSYNC B1 ;  /* 0x0000000000017941 */ /* 0x000fea0003800000 */
.L_x_124:
        /* <DEDUP_REMOVED lines=11> */
.L_x_127:
[----:B------:R-:W-:Y:S05]  /*4870*/  BSYNC B1 ;  /* 0x0000000000017941 */ /* 0x000fea0003800000 */
.L_x_126:
        /* <DEDUP_REMOVED lines=11> */
.L_x_129:
[----:B------:R-:W-:Y:S05]  /*4930*/  BSYNC B1 ;  /* 0x0000000000017941 */ /* 0x000fea0003800000 */
.L_x_128:
        /* <DEDUP_REMOVED lines=11> */
.L_x_131:
[----:B------:R-:W-:Y:S05]  /*49f0*/  BSYNC B1 ;  /* 0x0000000000017941 */ /* 0x000fea0003800000 */
.L_x_130:
        /* <DEDUP_REMOVED lines=11> */
.L_x_133:
[----:B------:R-:W-:Y:S05]  /*4ab0*/  BSYNC B1 ;  /* 0x0000000000017941 */ /* 0x000fea0003800000 */
.L_x_132:
        /* <DEDUP_REMOVED lines=11> */
.L_x_135:
[----:B------:R-:W-:Y:S05]  /*4b70*/  BSYNC B1 ;  /* 0x0000000000017941 */ /* 0x000fea0003800000 */
.L_x_134:
        /* <DEDUP_REMOVED lines=11> */
.L_x_137:
[----:B------:R-:W-:Y:S05]  /*4c30*/  BSYNC B1 ;  /* 0x0000000000017941 */ /* 0x000fea0003800000 */
.L_x_136:
        /* <DEDUP_REMOVED lines=11> */
.L_x_139:
[----:B------:R-:W-:Y:S05]  /*4cf0*/  BSYNC B1 ;  /* 0x0000000000017941 */ /* 0x000fea0003800000 */
.L_x_138:
        /* <DEDUP_REMOVED lines=11> */
.L_x_141:
[----:B------:R-:W-:Y:S05]  /*4db0*/  BSYNC B1 ;  /* 0x0000000000017941 */ /* 0x000fea0003800000 */
.L_x_140:
        /* <DEDUP_REMOVED lines=11> */
.L_x_143:
[----:B------:R-:W-:Y:S05]  /*4e70*/  BSYNC B1 ;  /* 0x0000000000017941 */ /* 0x000fea0003800000 */
.L_x_142:
        /* <DEDUP_REMOVED lines=11> */
.L_x_145:
[----:B------:R-:W-:Y:S05]  /*4f30*/  BSYNC B1 ;  /* 0x0000000000017941 */ /* 0x000fea0003800000 */
.L_x_144:
        /* <DEDUP_REMOVED lines=11> */
.L_x_147:
[----:B------:R-:W-:Y:S05]  /*4ff0*/  BSYNC B1 ;  /* 0x0000000000017941 */ /* 0x000fea0003800000 */
.L_x_146:
        /* <DEDUP_REMOVED lines=11> */
.L_x_149:
[----:B------:R-:W-:Y:S05]  /*50b0*/  BSYNC B1 ;  /* 0x0000000000017941 */ /* 0x000fea0003800000 */
.L_x_148:
        /* <DEDUP_REMOVED lines=11> */
.L_x_151:
[----:B------:R-:W-:Y:S05]  /*5170*/  BSYNC B1 ;  /* 0x0000000000017941 */ /* 0x000fea0003800000 */
.L_x_150:
[----:B-----5:R-:W-:Y:S01]  /*5180*/  LOP3.LUT R8, R172, 0xffffe000, RZ, 0xc0, !PT ;  /* 0xffffe000ac087812 */ /* 0x020fe200078ec0ff */
[----:B------:R-:W-:Y:S01]  /*5190*/  BSSY B1, `(.L_x_152) ;  /* 0x000000d000017945 */ /* 0x000fe20003800000 */
[----:B------:R-:W-:-:S03]  /*51a0*/  IADD3 R153, P1, R153, 0x80, RZ ;  /* 0x0000008099997810 */ /* 0x000fc60007f3e0ff */
[----:B---3--:R-:W-:Y:S01]  /*51b0*/  FMUL R91, R8, R155 ;  /* 0x0000009b085b7220 */ /* 0x008fe20000400000 */
[----:B------:R-:W-:Y:S02]  /*51c0*/  @P2 IMAD.MOV.U32 R8, RZ, RZ, R168 ;  /* 0x000000ffff082224 */ /* 0x000fe400078e00a8 */
[----:B------:R-:W-:Y:S02]  /*51d0*/  IMAD.X R9, RZ, RZ, R9, P1 ;  /* 0x000000ffff097224 */ /* 0x000fe400008e0609 */
[----:B------:R-:W-:Y:S01]  /*51e0*/  FFMA R91, R150, R154, R91 ;  /* 0x0000009a965b7223 */ /* 0x000fe2000000005b */
[----:B------:R-:W-:Y:S01]  /*51f0*/  ISETP.GT.AND P1, PT, R0, 0x79, P0 ;  /* 0x000000790000780c */ /* 0x000fe20000724270 */
[----:B------:R-:W-:-:S03]  /*5200*/  IMAD R90, R9, R14, RZ ;  /* 0x0000000e095a7224 */ /* 0x000fc600078e02ff */
[----:B------:R-:W-:Y:S01]  /*5210*/  F2FP.TF32.F32.PACK_B R91, R91 ;  /* 0x0000005bff5b723e */ /* 0x000fe200024050ff */
[----:B------:R-:W-:-:S05]  /*5220*/  @P2 IMAD.MOV.U32 R9, RZ, RZ, R169 ;  /* 0x000000ffff092224 */ /* 0x000fca00078e00a9 */
[----:B------:R3:W-:Y:S03]  /*5230*/  @P2 STG.E desc[UR36][R8.64+0x1e0], R91 ;  /* 0x0001e05b08002986 */ /* 0x0007e6000c101924 */
[----:B------:R-:W-:Y:S05]  /*5240*/  @!P1 BRA `(.L_x_153) ;  /* 0x0000000000049947 */ /* 0x000fea0003800000 */
[----:B------:R0:W5:Y:S02]  /*5250*/  LDG.E.LTC128B R172, desc[UR36][R88.64+0x1e4] ;  /* 0x0001e42458ac7981 */ /* 0x000164000c1e1920 */
.L_x_153:
[----:B------:R-:W-:Y:S05]  /*5260*/  BSYNC B1 ;  /* 0x0000000000017941 */ /* 0x000fea0003800000 */
.L_x_152:
[----:B0-2--5:R-:W-:Y:S01]  /*5270*/  LOP3.LUT R88, R172, 0xffffe000, RZ, 0xc0, !PT ;  /* 0xffffe000ac587812 */ /* 0x025fe200078ec0ff */
[----:B------:R-:W-:Y:S01]  /*5280*/  IMAD R97, R153, R15, R90 ;  /* 0x0000000f99617224 */ /* 0x000fe200078e025a */
[----:B------:R-:W-:Y:S01]  /*5290*/  ISETP.GT.AND P0, PT, R3, 0x80, PT ;  /* 0x000000800300780c */ /* 0x000fe20003f04270 */
[----:B---3--:R-:W-:-:S04]  /*52a0*/  IMAD.WIDE.U32 R8, R153, R14, R156 ;  /* 0x0000000e99087225 */ /* 0x008fc800078e009c */
[----:B------:R-:W-:Y:S01]  /*52b0*/  FMUL R88, R88, R155 ;  /* 0x0000009b58587220 */ /* 0x000fe20000400000 */
[----:B------:R-:W-:Y:S01]  /*52c0*/  ISETP.GT.AND P3, PT, R0, RZ, P0 ;  /* 0x000000ff0000720c */ /* 0x000fe20000764270 */
[----:B------:R-:W-:Y:S02]  /*52d0*/  IMAD.IADD R9, R9, 0x1, R97 ;  /* 0x0000000109097824 */ /* 0x000fe400078e0261 */
[----:B------:R-:W-:Y:S01]  /*52e0*/  FFMA R151, R151, R154, R88 ;  /* 0x0000009a97977223 */ /* 0x000fe20000000058 */
[----:B------:R-:W-:-:S04]  /*52f0*/  LEA R88, P2, R8, R10, 0x2 ;  /* 0x0000000a08587211 */ /* 0x000fc800078410ff */
[----:B------:R-:W-:Y:S02]  /*5300*/  F2FP.TF32.F32.PACK_B R151, R151 ;  /* 0x00000097ff97723e */ /* 0x000fe400024050ff */
[----:B------:R-:W-:-:S03]  /*5310*/  LEA.HI.X R89, R8, R11, R9, 0x2, P2 ;  /* 0x0000000b08597211 */ /* 0x000fc600010f1409 */
[----:B------:R0:W-:Y:S04]  /*5320*/  @P1 STG.E desc[UR36][R168.64+0x1e4], R151 ;  /* 0x0001e497a8001986 */ /* 0x0001e8000c101924 */
[----:B------:R-:W2:Y:S01]  /*5330*/  @P3 LDG.E.LTC128B R172, desc[UR36][R88.64] ;  /* 0x0000002458ac3981 */ /* 0x000ea2000c1e1920 */
[----:B------:R-:W-:Y:S01]  /*5340*/  IMAD.WIDE.U32 R8, R153, R14, R6 ;  /* 0x0000000e99087225 */ /* 0x000fe200078e0006 */
[----:B------:R-:W-:Y:S01]  /*5350*/  SHF.L.U64.HI R95, R4, 0x9, R5 ;  /* 0x00000009045f7819 */ /* 0x000fe20000010205 */
[----:B------:R-:W-:Y:S01]  /*5360*/  BSSY B1, `(.L_x_154) ;  /* 0x0000011000017945 */ /* 0x000fe20003800000 */
[----:B------:R-:W-:Y:S01]  /*5370*/  ISETP.GT.AND P2, PT, R0, 0x1, P0 ;  /* 0x000000010000780c */ /* 0x000fe20000744270 */
[----:B------:R-:W-:Y:S02]  /*5380*/  IMAD.IADD R9, R97, 0x1, R9 ;  /* 0x0000000161097824 */ /* 0x000fe400078e0209 */
[----:B------:R-:W-:Y:S01]  /*5390*/  IMAD.SHL.U32 R93, R4, 0x200, RZ ;  /* 0x00000200045d7824 */ /* 0x000fe200078e00ff */
[----:B--2---:R-:W-:-:S05]  /*53a0*/  LOP3.LUT R90, R172, 0xffffe000, RZ, 0xc0, !PT ;  /* 0xffffe000ac5a7812 */ /* 0x004fca00078ec0ff */
[----:B------:R-:W-:Y:S01]  /*53b0*/  FMUL R15, R90, R155 ;  /* 0x0000009b5a0f7220 */ /* 0x000fe20000400000 */
[----:B------:R-:W-:Y:S01]  /*53c0*/  IMAD.WIDE.U32 R90, R23, R12, R8 ;  /* 0x0000000c175a7225 */ /* 0x000fe200078e0008 */
[----:B------:R-:W-:-:S03]  /*53d0*/  IADD3 R8, P1, R93, R158, RZ ;  /* 0x0000009e5d087210 */ /* 0x000fc60007f3e0ff */
[----:B------:R-:W-:Y:S01]  /*53e0*/  FFMA R15, R24, R154, R15 ;  /* 0x0000009a180f7223 */ /* 0x000fe2000000000f */
[----:B------:R-:W-:Y:S01]  /*53f0*/  IMAD.IADD R5, R13, 0x1, R91 ;  /* 0x000000010d057824 */ /* 0x000fe200078e025b */
[C---:B------:R-:W-:Y:S01]  /*5400*/  LEA R4, P4, R90.reuse, R10, 0x2 ;  /* 0x0000000a5a047211 */ /* 0x040fe200078810ff */
[----:B------:R-:W-:Y:S02]  /*5410*/  IMAD.X R9, R95, 0x1, R159, P1 ;  /* 0x000000015f097824 */ /* 0x000fe400008e069f */
[----:B------:R-:W-:Y:S02]  /*5420*/  F2FP.TF32.F32.PACK_B R15, R15 ;  /* 0x0000000fff0f723e */ /* 0x000fe400024050ff */
[----:B------:R-:W-:-:S03]  /*5430*/  LEA.HI.X R5, R90, R11, R5, 0x2, P4 ;  /* 0x0000000b5a057211 */ /* 0x000fc600020f1405 */
[----:B------:R0:W-:Y:S01]  /*5440*/  @P3 STG.E desc[UR36][R8.64], R15 ;  /* 0x0000000f08003986 */ /* 0x0001e2000c101924 */
[----:B------:R-:W-:Y:S05]  /*5450*/  @!P2 BRA `(.L_x_155) ;  /* 0x000000000004a947 */ /* 0x000fea0003800000 */
[----:B------:R2:W5:Y:S02]  /*5460*/  LDG.E.LTC128B R172, desc[UR36][R4.64+0x4] ;  /* 0x0000042404ac7981 */ /* 0x000564000c1e1920 */
.L_x_155:
[----:B------:R-:W-:Y:S05]  /*5470*/  BSYNC B1 ;  /* 0x0000000000017941 */ /* 0x000fea0003800000 */
.L_x_154:
[----:B-----5:R-:W-:Y:S01]  /*5480*/  LOP3.LUT R24, R172, 0xffffe000, RZ, 0xc0, !PT ;  /* 0xffffe000ac187812 */ /* 0x020fe200078ec0ff */
[----:B0-----:R-:W-:Y:S01]  /*5490*/  IMAD.WIDE.U32 R14, R153, R14, R160 ;  /* 0x0000000e990e7225 */ /* 0x001fe200078e00a0 */
[----:B------:R-:W-:Y:S01]  /*54a0*/  ISETP.GT.AND P1, PT, R3, 0x88, PT ;  /* 0x000000880300780c */ /* 0x000fe20003f24270 */
[----:B------:R-:W-:Y:S02]  /*54b0*/  BSSY B1, `(.L_x_156) ;  /* 0x000000f000017945 */ /* 0x000fe40003800000 */
[----:B------:R-:W-:Y:S01]  /*54c0*/  FMUL R24, R24, R155 ;  /* 0x0000009b18187220 */ /* 0x000fe20000400000 */
[----:B------:R-:W-:Y:S01]  /*54d0*/  ISETP.GT.AND P3, PT, R0, RZ, P1 ;  /* 0x000000ff0000720c */ /* 0x000fe20000f64270 */
[----:B------:R-:W-:Y:S01]  /*54e0*/  IMAD.IADD R97, R97, 0x1, R15 ;  /* 0x0000000161617824 */ /* 0x000fe200078e020f */
[----:B------:R-:W-:Y:S01]  /*54f0*/  IADD3 R20, P5, R20, R14, RZ ;  /* 0x0000000e14147210 */ /* 0x000fe20007fbe0ff */
[----:B------:R-:W-:Y:S01]  /*5500*/  FFMA R25, R25, R154, R24 ;  /* 0x0000009a19197223 */ /* 0x000fe20000000018 */
[----:B------:R-:W-:-:S03]  /*5510*/  IADD3 R14, P4, R6, R14, RZ ;  /* 0x0000000e060e7210 */ /* 0x000fc60007f9e0ff */
[----:B------:R-:W-:Y:S01]  /*5520*/  IMAD.X R156, R97, 0x1, R157, P5 ;  /* 0x00000001619c7824 */ /* 0x000fe200028e069d */
[----:B------:R-:W-:Y:S01]  /*5530*/  F2FP.TF32.F32.PACK_B R25, R25 ;  /* 0x00000019ff19723e */ /* 0x000fe200024050ff */
[----:B------:R-:W-:Y:S01]  /*5540*/  IMAD.X R15, R7, 0x1, R97, P4 ;  /* 0x00000001070f7824 */ /* 0x000fe200020e0661 */
[----:B------:R-:W-:-:S03]  /*5550*/  LEA R6, P5, R20, R10, 0x2 ;  /* 0x0000000a14067211 */ /* 0x000fc600078a10ff */
[----:B------:R0:W-:Y:S01]  /*5560*/  @P2 STG.E desc[UR36][R8.64+0x4], R25 ;  /* 0x0000041908002986 */ /* 0x0001e2000c101924 */
[----:B------:R-:W-:Y:S01]  /*5570*/  LEA.HI.X R7, R20, R11, R156, 0x2, P5 ;  /* 0x0000000b14077211 */ /* 0x000fe200028f149c */
[----:B------:R-:W-:Y:S08]  /*5580*/  @!P3 BRA `(.L_x_157) ;  /* 0x000000000004b947 */ /* 0x000ff00003800000 */
[----:B------:R3:W5:Y:S02]  /*5590*/  LDG.E.LTC128B R172, desc[UR36][R6.64] ;  /* 0x0000002406ac7981 */ /* 0x000764000c1e1920 */
.L_x_157:
[----:B------:R-:W-:Y:S05]  /*55a0*/  BSYNC B1 ;  /* 0x0000000000017941 */ /* 0x000fea0003800000 */
.L_x_156:
[----:B---3-5:R-:W-:Y:S01]  /*55b0*/  LOP3.LUT R6, R172, 0xffffe000, RZ, 0xc0, !PT ;  /* 0xffffe000ac067812 */ /* 0x028fe200078ec0ff */
[----:B------:R-:W-:Y:S01]  /*55c0*/  IMAD.WIDE.U32 R14, R23, R12, R14 ;  /* 0x0000000c170e7225 */ /* 0x000fe200078e000e */
[----:B------:R-:W-:Y:S01]  /*55d0*/  ISETP.GT.AND P2, PT, R0, 0x1, P1 ;  /* 0x000000010000780c */ /* 0x000fe20000f44270 */
[----:B------:R-:W-:Y:S02]  /*55e0*/  BSSY B1, `(.L_x_158) ;  /* 0x000000c000017945 */ /* 0x000fe40003800000 */
[----:B------:R-:W-:Y:S01]  /*55f0*/  FMUL R3, R6, R155 ;  /* 0x0000009b06037220 */ /* 0x000fe20000400000 */
[----:B------:R-:W-:Y:S01]  /*5600*/  IADD3 R6, P4, R8, R165, RZ ;  /* 0x000000a508067210 */ /* 0x000fe20007f9e0ff */
[----:B------:R-:W-:Y:S01]  /*5610*/  IMAD.IADD R13, R13, 0x1, R15 ;  /* 0x000000010d0d7824 */ /* 0x000fe200078e020f */
[----:B------:R-:W-:Y:S01]  /*5620*/  LEA R10, P5, R14, R10, 0x2 ;  /* 0x0000000a0e0a7211 */ /* 0x000fe200078a10ff */
[----:B------:R-:W-:Y:S02]  /*5630*/  FFMA R3, R26, R154, R3 ;  /* 0x0000009a1a037223 */ /* 0x000fe40000000003 */
[----:B------:R-:W-:Y:S01]  /*5640*/  IMAD.X R7, R9, 0x1, R167, P4 ;  /* 0x0000000109077824 */ /* 0x000fe200020e06a7 */
[----:B------:R-:W-:-:S02]  /*5650*/  LEA.HI.X R11, R14, R11, R13, 0x2, P5 ;  /* 0x0000000b0e0b7211 */ /* 0x000fc400028f140d */
[----:B------:R-:W-:-:S05]  /*5660*/  F2FP.TF32.F32.PACK_B R3, R3 ;  /* 0x00000003ff03723e */ /* 0x000fca00024050ff */
[----:B------:R3:W-:Y:S01]  /*5670*/  @P3 STG.E desc[UR36][R6.64], R3 ;  /* 0x0000000306003986 */ /* 0x0007e2000c101924 */
[----:B------:R-:W-:Y:S05]  /*5680*/  @!P2 BRA `(.L_x_159) ;  /* 0x000000000004a947 */ /* 0x000fea0003800000 */
[----:B------:R0:W5:Y:S02]  /*5690*/  LDG.E.LTC128B R172, desc[UR36][R10.64+0x4] ;  /* 0x000004240aac7981 */ /* 0x000164000c1e1920 */
.L_x_159:
[----:B------:R-:W-:Y:S05]  /*56a0*/  BSYNC B1 ;  /* 0x0000000000017941 */ /* 0x000fea0003800000 */
.L_x_158:
[----:B-----5:R-:W-:Y:S01]  /*56b0*/  LOP3.LUT R12, R172, 0xffffe000, RZ, 0xc0, !PT ;  /* 0xffffe000ac0c7812 */ /* 0x020fe200078ec0ff */
[----:B------:R-:W-:Y:S01]  /*56c0*/  BSSY B1, `(.L_x_160) ;  /* 0x0000008000017945 */ /* 0x000fe20003800000 */
[----:B------:R-:W-:-:S03]  /*56d0*/  ISETP.GT.AND P3, PT, R0, 0x8, P0 ;  /* 0x000000080000780c */ /* 0x000fc60000764270 */
[----:B------:R-:W-:-:S04]  /*56e0*/  FMUL R12, R12, R155 ;  /* 0x0000009b0c0c7220 */ /* 0x000fc80000400000 */
[----:B------:R-:W-:-:S05]  /*56f0*/  FFMA R27, R27, R154, R12 ;  /* 0x0000009a1b1b7223 */ /* 0x000fca000000000c */
[----:B------:R-:W-:-:S05]  /*5700*/  F2FP.TF32.F32.PACK_B R27, R27 ;  /* 0x0000001bff1b723e */ /* 0x000fca00024050ff */
[----:B------:R0:W-:Y:S01]  /*5710*/  @P2 STG.E desc[UR36][R6.64+0x4], R27 ;  /* 0x0000041b06002986 */ /* 0x0001e2000c101924 */
[----:B------:R-:W-:Y:S05]  /*5720*/  @!P3 BRA `(.L_x_161) ;  /* 0x000000000004b947 */ /* 0x000fea0003800000 */
[----:B------:R0:W5:Y:S02]  /*5730*/  LDG.E.LTC128B R172, desc[UR36][R4.64+0x20] ;  /* 0x0000202404ac7981 */ /* 0x000164000c1e1920 */
.L_x_161:
[----:B------:R-:W-:Y:S05]  /*5740*/  BSYNC B1 ;  /* 0x0000000000017941 */ /* 0x000fea0003800000 */
.L_x_160:
[----:B0--3-5:R-:W-:Y:S01]  /*5750*/  LOP3.LUT R6, R172, 0xffffe000, RZ, 0xc0, !PT ;  /* 0xffffe000ac067812 */ /* 0x029fe200078ec0ff */
[----:B------:R-:W-:Y:S01]  /*5760*/  IMAD.MOV.U32 R7, RZ, RZ, R9 ;  /* 0x000000ffff077224 */ /* 0x000fe200078e0009 */
[----:B------:R-:W-:Y:S01]  /*5770*/  ISETP.GT.AND P2, PT, R0, 0x9, P0 ;  /* 0x000000090000780c */ /* 0x000fe20000744270 */
[----:B------:R-:W-:Y:S02]  /*5780*/  BSSY B1, `(.L_x_162) ;  /* 0x0000008000017945 */ /* 0x000fe40003800000 */
[----:B------:R-:W-:Y:S01]  /*5790*/  FMUL R3, R6, R155 ;  /* 0x0000009b06037220 */ /* 0x000fe20000400000 */
[----:B------:R-:W-:-:S03]  /*57a0*/  IMAD.MOV.U32 R6, RZ, RZ, R8 ;  /* 0x000000ffff067224 */ /* 0x000fc600078e0008 */
[----:B------:R-:W-:-:S05]  /*57b0*/  FFMA R3, R28, R154, R3 ;  /* 0x0000009a1c037223 */ /* 0x000fca0000000003 */
[----:B------:R-:W-:-:S05]  /*57c0*/  F2FP.TF32.F32.PACK_B R3, R3 ;  /* 0x00000003ff03723e */ /* 0x000fca00024050ff */
[----:B------:R0:W-:Y:S01]  /*57d0*/  @P3 STG.E desc[UR36][R6.64+0x20], R3 ;  /* 0x0000200306003986 */ /* 0x0001e2000c101924 */
[----:B------:R-:W-:Y:S05]  /*57e0*/  @!P2 BRA `(.L_x_163) ;  /* 0x000000000004a947 */ /* 0x000fea0003800000 */
[----:B------:R3:W5:Y:S02]  /*57f0*/  LDG.E.LTC128B R172, desc[UR36][R4.64+0x24] ;  /* 0x0000242404ac7981 */ /* 0x000764000c1e1920 */
.L_x_163:
[----:B------:R-:W-:Y:S05]  /*5800*/  BSYNC B1 ;  /* 0x0000000000017941 */ /* 0x000fea0003800000 */
.L_x_162:
        /* <DEDUP_REMOVED lines=9> */
.L_x_165:
[----:B------:R-:W-:Y:S05]  /*58a0*/  BSYNC B1 ;  /* 0x0000000000017941 */ /* 0x000fea0003800000 */
.L_x_164:
[----:B-----5:R-:W-:Y:S01]  /*58b0*/  LOP3.LUT R12, R172, 0xffffe000, RZ, 0xc0, !PT ;  /* 0xffffe000ac0c7812 */ /* 0x020fe200078ec0ff */
[----:B------:R-:W-:Y:S01]  /*58c0*/  BSSY B1, `(.L_x_166) ;  /* 0x000000a000017945 */ /* 0x000fe20003800000 */
[----:B------:R-:W-:Y:S02]  /*58d0*/  IADD3 R8, P3, R165, R8, RZ ;  /* 0x00000008a5087210 */ /* 0x000fe40007f7e0ff */
[----:B------:R-:W-:Y:S01]  /*58e0*/  ISETP.GT.AND P2, PT, R0, 0x9, P1 ;  /* 0x000000090000780c */ /* 0x000fe20000f44270 */
[----:B0-----:R-:W-:Y:S02]  /*58f0*/  FMUL R3, R12, R155 ;  /* 0x0000009b0c037220 */ /* 0x001fe40000400000 */
[----:B------:R-:W-:Y:S02]  /*5900*/  IMAD.X R9, R167, 0x1, R9, P3 ;  /* 0x00000001a7097824 */ /* 0x000fe400018e0609 */
[----:B------:R-:W-:-:S05]  /*5910*/  FFMA R3, R30, R154, R3 ;  /* 0x0000009a1e037223 */ /* 0x000fca0000000003 */
[----:B------:R-:W-:-:S05]  /*5920*/  F2FP.TF32.F32.PACK_B R3, R3 ;  /* 0x00000003ff03723e */ /* 0x000fca00024050ff */
[----:B------:R0:W-:Y:S01]  /*5930*/  @P4 STG.E desc[UR36][R8.64+0x20], R3 ;  /* 0x0000200308004986 */ /* 0x0001e2000c101924 */
[----:B------:R-:W-:Y:S05]  /*5940*/  @!P2 BRA `(.L_x_167) ;  /* 0x000000000004a947 */ /* 0x000fea0003800000 */
[----:B------:R0:W5:Y:S02]  /*5950*/  LDG.E.LTC128B R172, desc[UR36][R10.64+0x24] ;  /* 0x000024240aac7981 */ /* 0x000164000c1e1920 */
.L_x_167:
[----:B------:R-:W-:Y:S05]  /*5960*/  BSYNC B1 ;  /* 0x0000000000017941 */ /* 0x000fea0003800000 */
.L_x_166:
[----:B0----5:R-:W-:Y:S01]  /*5970*/  LOP3.LUT R8, R172, 0xffffe000, RZ, 0xc0, !PT ;  /* 0xffffe000ac087812 */ /* 0x021fe200078ec0ff */
[----:B------:R-:W-:Y:S01]  /*5980*/  BSSY B1, `(.L_x_168) ;  /* 0x000000a000017945 */ /* 0x000fe20003800000 */
[----:B------:R-:W-:-:S03]  /*5990*/  ISETP.GT.AND P3, PT, R0, 0x10, P0 ;  /* 0x000000100000780c */ /* 0x000fc60000764270 */
[----:B------:R-:W-:Y:S01]  /*59a0*/  FMUL R12, R8, R155 ;  /* 0x0000009b080c7220 */ /* 0x000fe20000400000 */
[----:B------:R-:W-:-:S03]  /*59b0*/  IADD3 R8, P4, P5, R165, R158, R93 ;  /* 0x0000009ea5087210 */ /* 0x000fc60007d9e05d */
[----:B------:R-:W-:Y:S01]  /*59c0*/  FFMA R31, R31, R154, R12 ;  /* 0x0000009a1f1f7223 */ /* 0x000fe2000000000c */
[----:B------:R-:W-:-:S04]  /*59d0*/  IADD3.X R9, R167, R159, R95, P4, P5 ;  /* 0x0000009fa7097210 */ /* 0x000fc800027ea45f */
[----:B------:R-:W-:-:S05]  /*59e0*/  F2FP.TF32.F32.PACK_B R31, R31 ;  /* 0x0000001fff1f723e */ /* 0x000fca00024050ff */
[----:B------:R0:W-:Y:S01]  /*59f0*/  @P2 STG.E desc[UR36][R8.64+0x24], R31 ;  /* 0x0000241f08002986 */ /* 0x0001e2000c101924 */
[----:B------:R-:W-:Y:S05]  /*5a00*/  @!P3 BRA `(.L_x_169) ;  /* 0x000000000004b947 */ /* 0x000fea0003800000 */
[----:B------:R0:W5:Y:S02]  /*5a10*/  LDG.E.LTC128B R172, desc[UR36][R4.64+0x40] ;  /* 0x0000402404ac7981 */ /* 0x000164000c1e1920 */
.L_x_169:
[----:B------:R-:W-:Y:S05]  /*5a20*/  BSYNC B1 ;  /* 0x0000000000017941 */ /* 0x000fea0003800000 */
.L_x_168:
        /* <DEDUP_REMOVED lines=9> */
.L_x_171:
[----:B------:R-:W-:Y:S05]  /*5ac0*/  BSYNC B1 ;  /* 0x0000000000017941 */ /* 0x000fea0003800000 */
.L_x_170:
        /* <DEDUP_REMOVED lines=9> */
.L_x_173:
[----:B------:R-:W-:Y:S05]  /*5b60*/  BSYNC B1 ;  /* 0x0000000000017941 */ /* 0x000fea0003800000 */
.L_x_172:
[----:B-----5:R-:W-:Y:S01]  /*5b70*/  LOP3.LUT R12, R172, 0xffffe000, RZ, 0xc0, !PT ;  /* 0xffffe000ac0c7812 */ /* 0x020fe200078ec0ff */
[----:B------:R-:W-:Y:S01]  /*5b80*/  BSSY B1, `(.L_x_174) ;  /* 0x0000008000017945 */ /* 0x000fe20003800000 */
[----:B------:R-:W-:-:S03]  /*5b90*/  ISETP.GT.AND P2, PT, R0, 0x11, P1 ;  /* 0x000000110000780c */ /* 0x000fc60000f44270 */
[----:B0-----:R-:W-:-:S04]  /*5ba0*/  FMUL R3, R12, R155 ;  /* 0x0000009b0c037220 */ /* 0x001fc80000400000 */
[----:B------:R-:W-:-:S05]  /*5bb0*/  FFMA R3, R34, R154, R3 ;  /* 0x0000009a22037223 */ /* 0x000fca0000000003 */
[----:B------:R-:W-:-:S05]  /*5bc0*/  F2FP.TF32.F32.PACK_B R3, R3 ;  /* 0x00000003ff03723e */ /* 0x000fca00024050ff */
[----:B------:R0:W-:Y:S01]  /*5bd0*/  @P3 STG.E desc[UR36][R8.64+0x40], R3 ;  /* 0x0000400308003986 */ /* 0x0001e2000c101924 */
[----:B------:R-:W-:Y:S05]  /*5be0*/  @!P2 BRA `(.L_x_175) ;  /* 0x000000000004a947 */ /* 0x000fea0003800000 */
[----:B------:R0:W5:Y:S02]  /*5bf0*/  LDG.E.LTC128B R172, desc[UR36][R10.64+0x44] ;  /* 0x000044240aac7981 */ /* 0x000164000c1e1920 */
.L_x_175:
[----:B------:R-:W-:Y:S05]  /*5c00*/  BSYNC B1 ;  /* 0x0000000000017941 */ /* 0x000fea0003800000 */
.L_x_174:
        /* <DEDUP_REMOVED lines=9> */
.L_x_177:
[----:B------:R-:W-:Y:S05]  /*5ca0*/  BSYNC B1 ;  /* 0x0000000000017941 */ /* 0x000fea0003800000 */
.L_x_176:
        /* <DEDUP_REMOVED lines=9> */
.L_x_179:
[----:B------:R-:W-:Y:S05]  /*5d40*/  BSYNC B1 ;  /* 0x0000000000017941 */ /* 0x000fea0003800000 */
.L_x_178:
        /* <DEDUP_REMOVED lines=9> */
.L_x_181:
[----:B------:R-:W-:Y:S05]  /*5de0*/  BSYNC B1 ;  /* 0x0000000000017941 */ /* 0x000fea0003800000 */
.L_x_180:
        /* <DEDUP_REMOVED lines=9> */
.L_x_183:
[----:B------:R-:W-:Y:S05]  /*5e80*/  BSYNC B1 ;  /* 0x0000000000017941 */ /* 0x000fea0003800000 */
.L_x_182:
        /* <DEDUP_REMOVED lines=9> */
.L_x_185:
[----:B------:R-:W-:Y:S05]  /*5f20*/  BSYNC B1 ;  /* 0x0000000000017941 */ /* 0x000fea0003800000 */
.L_x_184:
        /* <DEDUP_REMOVED lines=9> */
.L_x_187:
[----:B------:R-:W-:Y:S05]  /*5fc0*/  BSYNC B1 ;  /* 0x0000000000017941 */ /* 0x000fea0003800000 */
.L_x_186:
        /* <DEDUP_REMOVED lines=9> */
.L_x_189:
[----:B------:R-:W-:Y:S05]  /*6060*/  BSYNC B1 ;  /* 0x0000000000017941 */ /* 0x000fea0003800000 */
.L_x_188:
        /* <DEDUP_REMOVED lines=9> */
.L_x_191:
[----:B------:R-:W-:Y:S05]  /*6100*/  BSYNC B1 ;  /* 0x0000000000017941 */ /* 0x000fea0003800000 */
.L_x_190:
        /* <DEDUP_REMOVED lines=9> */
.L_x_193:
[----:B------:R-:W-:Y:S05]  /*61a0*/  BSYNC B1 ;  /* 0x0000000000017941 */ /* 0x000fea0003800000 */
.L_x_192:
        /* <DEDUP_REMOVED lines=9> */
.L_x_195:
[----:B------:R-:W-:Y:S05]  /*6240*/  BSYNC B1 ;  /* 0x0000000000017941 */ /* 0x000fea0003800000 */
.L_x_194:
        /* <DEDUP_REMOVED lines=9> */
.L_x_197:
[----:B------:R-:W-:Y:S05]  /*62e0*/  BSYNC B1 ;  /* 0x0000000000017941 */ /* 0x000fea0003800000 */
.L_x_196:
        /* <DEDUP_REMOVED lines=9> */
.L_x_199:
[----:B------:R-:W-:Y:S05]  /*6380*/  BSYNC B1 ;  /* 0x0000000000017941 */ /* 0x000fea0003800000 */
.L_x_198:
        /* <DEDUP_REMOVED lines=9> */
.L_x_201:
[----:B------:R-:W-:Y:S05]  /*6420*/  BSYNC B1 ;  /* 0x0000000000017941 */ /* 0x000fea0003800000 */
.L_x_200:
        /* <DEDUP_REMOVED lines=9> */
.L_x_203:
[----:B------:R-:W-:Y:S05]  /*64c0*/  BSYNC B1 ;  /* 0x0000000000017941 */ /* 0x000fea0003800000 */
.L_x_202:
        /* <DEDUP_REMOVED lines=9> */
.L_x_205:
[----:B------:R-:W-:Y:S05]  /*6560*/  BSYNC B1 ;  /* 0x0000000000017941 */ /* 0x000fea0003800000 */
.L_x_204:
        /* <DEDUP_REMOVED lines=9> */
.L_x_207:
[----:B------:R-:W-:Y:S05]  /*6600*/  BSYNC B1 ;  /* 0x0000000000017941 */ /* 0x000fea0003800000 */
.L_x_206:
        /* <DEDUP_REMOVED lines=9> */
.L_x_209:
[----:B------:R-:W-:Y:S05]  /*66a0*/  BSYNC B1 ;  /* 0x0000000000017941 */ /* 0x000fea0003800000 */
.L_x_208:
        /* <DEDUP_REMOVED lines=9> */
.L_x_211:
[----:B------:R-:W-:Y:S05]  /*6740*/  BSYNC B1 ;  /* 0x0000000000017941 */ /* 0x000fea0003800000 */
.L_x_210:
        /* <DEDUP_REMOVED lines=9> */
.L_x_213:
[----:B------:R-:W-:Y:S05]  /*67e0*/  BSYNC B1 ;  /* 0x0000000000017941 */ /* 0x000fea0003800000 */
.L_x_212:
        /* <DEDUP_REMOVED lines=9> */
.L_x_215:
[----:B------:R-:W-:Y:S05]  /*6880*/  BSYNC B1 ;  /* 0x0000000000017941 */ /* 0x000fea0003800000 */
.L_x_214:
        /* <DEDUP_REMOVED lines=9> */
.L_x_217:
[----:B------:R-:W-:Y:S05]  /*6920*/  BSYNC B1 ;  /* 0x0000000000017941 */ /* 0x000fea0003800000 */
.L_x_216:
        /* <DEDUP_REMOVED lines=9> */
.L_x_219:
[----:B------:R-:W-:Y:S05]  /*69c0*/  BSYNC B1 ;  /* 0x0000000000017941 */ /* 0x000fea0003800000 */
.L_x_218:
        /* <DEDUP_REMOVED lines=9> */
.L_x_221:
[----:B------:R-:W-:Y:S05]  /*6a60*/  BSYNC B1 ;  /* 0x0000000000017941 */ /* 0x000fea0003800000 */
.L_x_220:
        /* <DEDUP_REMOVED lines=9> */
.L_x_223:
[----:B------:R-:W-:Y:S05]  /*6b00*/  BSYNC B1 ;  /* 0x0000000000017941 */ /* 0x000fea0003800000 */
.L_x_222:
        /* <DEDUP_REMOVED lines=9> */
.L_x_225:
[----:B------:R-:W-:Y:S05]  /*6ba0*/  BSYNC B1 ;  /* 0x0000000000017941 */ /* 0x000fea0003800000 */
.L_x_224:
        /* <DEDUP_REMOVED lines=9> */
.L_x_227:
[----:B------:R-:W-:Y:S05]  /*6c40*/  BSYNC B1 ;  /* 0x0000000000017941 */ /* 0x000fea0003800000 */
.L_x_226:
        /* <DEDUP_REMOVED lines=9> */
.L_x_229:
[----:B------:R-:W-:Y:S05]  /*6ce0*/  BSYNC B1 ;  /* 0x0000000000017941 */ /* 0x000fea0003800000 */
.L_x_228:
        /* <DEDUP_REMOVED lines=9> */
.L_x_231:
[----:B------:R-:W-:Y:S05]  /*6d80*/  BSYNC B1 ;  /* 0x0000000000017941 */ /* 0x000fea0003800000 */
.L_x_230:
        /* <DEDUP_REMOVED lines=9> */
.L_x_233:
[----:B------:R-:W-:Y:S05]  /*6e20*/  BSYNC B1 ;  /* 0x0000000000017941 */ /* 0x000fea0003800000 */
.L_x_232:
        /* <DEDUP_REMOVED lines=9> */
.L_x_235:
[----:B------:R-:W-:Y:S05]  /*6ec0*/  BSYNC B1 ;  /* 0x0000000000017941 */ /* 0x000fea0003800000 */
.L_x_234:
        /* <DEDUP_REMOVED lines=9> */
.L_x_237:
[----:B------:R-:W-:Y:S05]  /*6f60*/  BSYNC B1 ;  /* 0x0000000000017941 */ /* 0x000fea0003800000 */
.L_x_236:
        /* <DEDUP_REMOVED lines=9> */
.L_x_239:
[----:B------:R-:W-:Y:S05]  /*7000*/  BSYNC B1 ;  /* 0x0000000000017941 */ /* 0x000fea0003800000 */
.L_x_238:
        /* <DEDUP_REMOVED lines=9> */
.L_x_241:
[----:B------:R-:W-:Y:S05]  /*70a0*/  BSYNC B1 ;  /* 0x0000000000017941 */ /* 0x000fea0003800000 */
.L_x_240:
        /* <DEDUP_REMOVED lines=9> */
.L_x_243:
[----:B------:R-:W-:Y:S05]  /*7140*/  BSYNC B1 ;  /* 0x0000000000017941 */ /* 0x000fea0003800000 */
.L_x_242:
        /* <DEDUP_REMOVED lines=9> */
.L_x_245:
[----:B------:R-:W-:Y:S05]  /*71e0*/  BSYNC B1 ;  /* 0x0000000000017941 */ /* 0x000fea0003800000 */
.L_x_244:
        /* <DEDUP_REMOVED lines=9> */
.L_x_247:
[----:B------:R-:W-:Y:S05]  /*7280*/  BSYNC B1 ;  /* 0x0000000000017941 */ /* 0x000fea0003800000 */
.L_x_246:
        /* <DEDUP_REMOVED lines=9> */
.L_x_249:
[----:B------:R-:W-:Y:S05]  /*7320*/  BSYNC B1 ;  /* 0x0000000000017941 */ /* 0x000fea0003800000 */
.L_x_248:
        /* <DEDUP_REMOVED lines=9> */
.L_x_251:
[----:B------:R-:W-:Y:S05]  /*73c0*/  BSYNC B1 ;  /* 0x0000000000017941 */ /* 0x000fea0003800000 */
.L_x_250:
        /* <DEDUP_REMOVED lines=9> */
.L_x_253:
[----:B------:R-:W-:Y:S05]  /*7460*/  BSYNC B1 ;  /* 0x0000000000017941 */ /* 0x000fea0003800000 */
.L_x_252:
        /* <DEDUP_REMOVED lines=9> */
.L_x_255:
[----:B------:R-:W-:Y:S05]  /*7500*/  BSYNC B1 ;  /* 0x0000000000017941 */ /* 0x000fea0003800000 */
.L_x_254:
        /* <DEDUP_REMOVED lines=9> */
.L_x_257:
[----:B------:R-:W-:Y:S05]  /*75a0*/  BSYNC B1 ;  /* 0x0000000000017941 */ /* 0x000fea0003800000 */
.L_x_256:
        /* <DEDUP_REMOVED lines=9> */
.L_x_259:
[----:B------:R-:W-:Y:S05]  /*7640*/  BSYNC B1 ;  /* 0x0000000000017941 */ /* 0x000fea0003800000 */
.L_x_258:
        /* <DEDUP_REMOVED lines=9> */
.L_x_261:
[----:B------:R-:W-:Y:S05]  /*76e0*/  BSYNC B1 ;  /* 0x0000000000017941 */ /* 0x000fea0003800000 */
.L_x_260:
        /* <DEDUP_REMOVED lines=9> */
.L_x_263:
[----:B------:R-:W-:Y:S05]  /*7780*/  BSYNC B1 ;  /* 0x0000000000017941 */ /* 0x000fea0003800000 */
.L_x_262:
        /* <DEDUP_REMOVED lines=9> */
.L_x_265:
[----:B------:R-:W-:Y:S05]  /*7820*/  BSYNC B1 ;  /* 0x0000000000017941 */ /* 0x000fea0003800000 */
.L_x_264:
        /* <DEDUP_REMOVED lines=9> */
.L_x_267:
[----:B------:R-:W-:Y:S05]  /*78c0*/  BSYNC B1 ;  /* 0x0000000000017941 */ /* 0x000fea0003800000 */
.L_x_266:
        /* <DEDUP_REMOVED lines=9> */
.L_x_269:
[----:B------:R-:W-:Y:S05]  /*7960*/  BSYNC B1 ;  /* 0x0000000000017941 */ /* 0x000fea0003800000 */
.L_x_268:
        /* <DEDUP_REMOVED lines=9> */
.L_x_271:
[----:B------:R-:W-:Y:S05]  /*7a00*/  BSYNC B1 ;  /* 0x0000000000017941 */ /* 0x000fea0003800000 */
.L_x_270:
        /* <DEDUP_REMOVED lines=9> */
.L_x_273:
[----:B------:R-:W-:Y:S05]  /*7aa0*/  BSYNC B1 ;  /* 0x0000000000017941 */ /* 0x000fea0003800000 */
.L_x_272:
        /* <DEDUP_REMOVED lines=9> */
.L_x_275:
[----:B------:R-:W-:Y:S05]  /*7b40*/  BSYNC B1 ;  /* 0x0000000000017941 */ /* 0x000fea0003800000 */
.L_x_274:
[----:B0-23-5:R-:W-:Y:S01]  /*7b50*/  LOP3.LUT R4, R172, 0xffffe000, RZ, 0xc0, !PT ;  /* 0xffffe000ac047812 */ /* 0x02dfe200078ec0ff */
        /* <DEDUP_REMOVED lines=8> */
.L_x_277:
[----:B------:R-:W-:Y:S05]  /*7be0*/  BSYNC B1 ;  /* 0x0000000000017941 */ /* 0x000fea0003800000 */
.L_x_276:
[----:B-----5:R-:W-:Y:S01]  /*7bf0*/  LOP3.LUT R4, R172, 0xffffe000, RZ, 0xc0, !PT ;  /* 0xffffe000ac047812 */ /* 0x020fe200078ec0ff */
[----:B------:R-:W-:Y:S01]  /*7c00*/  @P2 IMAD.MOV.U32 R5, RZ, RZ, R9 ;  /* 0x000000ffff052224 */ /* 0x000fe200078e0009 */
[----:B------:R-:W-:Y:S01]  /*7c10*/  ISETP.GT.AND P1, PT, R0, 0x79, P1 ;  /* 0x000000790000780c */ /* 0x000fe20000f24270 */
[----:B------:R-:W-:Y:S02]  /*7c20*/  BSSY B1, `(.L_x_278) ;  /* 0x0000008000017945 */ /* 0x000fe40003800000 */
[----:B------:R-:W-:Y:S01]  /*7c30*/  FMUL R3, R4, R155 ;  /* 0x0000009b04037220 */ /* 0x000fe20000400000 */
[----:B------:R-:W-:-:S03]  /*7c40*/  @P2 IMAD.MOV.U32 R4, RZ, RZ, R8 ;  /* 0x000000ffff042224 */ /* 0x000fc600078e0008 */
[----:B------:R-:W-:-:S05]  /*7c50*/  FFMA R3, R86, R154, R3 ;  /* 0x0000009a56037223 */ /* 0x000fca0000000003 */
[----:B------:R-:W-:-:S05]  /*7c60*/  F2FP.TF32.F32.PACK_B R3, R3 ;  /* 0x00000003ff03723e */ /* 0x000fca00024050ff */
[----:B------:R3:W-:Y:S01]  /*7c70*/  @P2 STG.E desc[UR36][R4.64+0x1e0], R3 ;  /* 0x0001e00304002986 */ /* 0x0007e2000c101924 */
[----:B------:R-:W-:Y:S05]  /*7c80*/  @!P1 BRA `(.L_x_279) ;  /* 0x0000000000049947 */ /* 0x000fea0003800000 */
[----:B------:R0:W5:Y:S02]  /*7c90*/  LDG.E.LTC128B R172, desc[UR36][R10.64+0x1e4] ;  /* 0x0001e4240aac7981 */ /* 0x000164000c1e1920 */
.L_x_279:
[----:B------:R-:W-:Y:S05]  /*7ca0*/  BSYNC B1 ;  /* 0x0000000000017941 */ /* 0x000fea0003800000 */
.L_x_278:
[----:B------:R-:W-:Y:S05]  /*7cb0*/  @!P1 BRA `(.L_x_280) ;  /* 0x00000024003c9947 */ /* 0x000fea0003800000 */
[----:B-----5:R-:W-:-:S05]  /*7cc0*/  LOP3.LUT R172, R172, 0xffffe000, RZ, 0xc0, !PT ;  /* 0xffffe000acac7812 */ /* 0x020fca00078ec0ff */
[----:B------:R-:W-:-:S04]  /*7cd0*/  FMUL R172, R172, R155 ;  /* 0x0000009bacac7220 */ /* 0x000fc80000400000 */
[----:B------:R-:W-:-:S05]  /*7ce0*/  FFMA R87, R87, R154, R172 ;  /* 0x0000009a57577223 */ /* 0x000fca00000000ac */
[----:B------:R-:W-:-:S05]  /*7cf0*/  F2FP.TF32.F32.PACK_B R87, R87 ;  /* 0x00000057ff57723e */ /* 0x000fca00024050ff */
[----:B------:R0:W-:Y:S01]  /*7d00*/  STG.E desc[UR36][R8.64+0x1e4], R87 ;  /* 0x0001e45708007986 */ /* 0x0001e2000c101924 */
[----:B------:R-:W-:Y:S05]  /*7d10*/  BRA `(.L_x_280) ;  /* 0x0000002400247947 */ /* 0x000fea0003800000 */
.L_x_29:
[----:B------:R-:W-:Y:S01]  /*7d20*/  ULDC.64 UR4, c[0x0][0x5c0] ;  /* 0x0001700000047ab9 */ /* 0x000fe20000000a00 */
[-C--:B------:R-:W-:Y:S01]  /*7d30*/  FMUL R15, R88, R154.reuse ;  /* 0x0000009a580f7220 */ /* 0x080fe20000400000 */
[----:B------:R-:W-:Y:S01]  /*7d40*/  LEA R6, P0, R168, UR4, 0x2 ;  /* 0x00000004a8067c11 */ /* 0x000fe2000f8010ff */
[----:B------:R-:W-:Y:S01]  /*7d50*/  IMAD.SHL.U32 R11, R4, 0x20, RZ ;  /* 0x00000020040b7824 */ /* 0x000fe200078e00ff */
[----:B------:R-:W-:Y:S01]  /*7d60*/  ISETP.GT.AND P5, PT, R0, 0x1, P3 ;  /* 0x000000010000780c */ /* 0x000fe20001fa4270 */
[-C--:B------:R-:W-:Y:S01]  /*7d70*/  FMUL R89, R89, R154.reuse ;  /* 0x0000009a59597220 */ /* 0x080fe20000400000 */
[----:B------:R-:W-:Y:S01]  /*7d80*/  LEA.HI.X R7, R168, UR5, R171, 0x2, P0 ;  /* 0x00000005a8077c11 */ /* 0x000fe200080f14ab */
[-C--:B------:R-:W-:Y:S01]  /*7d90*/  FMUL R21, R90, R154.reuse ;  /* 0x0000009a5a157220 */ /* 0x080fe20000400000 */
[----:B------:R-:W-:Y:S01]  /*7da0*/  ISETP.GT.AND P0, PT, R3, 0x8, PT ;  /* 0x000000080300780c */ /* 0x000fe20003f04270 */
[-C--:B------:R-:W-:Y:S01]  /*7db0*/  FMUL R91, R91, R154.reuse ;  /* 0x0000009a5b5b7220 */ /* 0x080fe20000400000 */
[----:B------:R-:W-:Y:S01]  /*7dc0*/  F2FP.TF32.F32.PACK_B R15, R15 ;  /* 0x0000000fff0f723e */ /* 0x000fe200024050ff */
[-C--:B------:R-:W-:Y:S01]  /*7dd0*/  FMUL R93, R93, R154.reuse ;  /* 0x0000009a5d5d7220 */ /* 0x080fe20000400000 */
[----:B------:R-:W-:Y:S01]  /*7de0*/  ISETP.GT.AND P1, PT, R0, RZ, P0 ;  /* 0x000000ff0000720c */ /* 0x000fe20000724270 */
[-C--:B------:R-:W-:Y:S01]  /*7df0*/  FMUL R23, R94, R154.reuse ;  /* 0x0000009a5e177220 */ /* 0x080fe20000400000 */
[----:B------:R-:W-:Y:S01]  /*7e00*/  ISETP.GT.AND P4, PT, R0, 0x1, P0 ;  /* 0x000000010000780c */ /* 0x000fe20000784270 */
[----:B------:R0:W-:Y:S01]  /*7e10*/  @P2 STG.E desc[UR36][R6.64], R15 ;  /* 0x0000000f06002986 */ /* 0x0001e2000c101924 */
[----:B------:R-:W-:Y:S01]  /*7e20*/  SHF.L.U64.HI R9, R4, 0x5, R5 ;  /* 0x0000000504097819 */ /* 0x000fe20000010205 */
[----:B------:R-:W-:Y:S01]  /*7e30*/  FMUL R95, R95, R154 ;  /* 0x0000009a5f5f7220 */ /* 0x000fe20000400000 */
[----:B------:R-:W-:Y:S01]  /*7e40*/  IADD3 R12, P2, R11, R6, RZ ;  /* 0x000000060b0c7210 */ /* 0x000fe20007f5e0ff */
[-C--:B------:R-:W-:Y:S01]  /*7e50*/  FMUL R97, R97, R154.reuse ;  /* 0x0000009a61617220 */ /* 0x080fe20000400000 */
[----:B------:R-:W-:Y:S01]  /*7e60*/  F2FP.TF32.F32.PACK_B R89, R89 ;  /* 0x00000059ff59723e */ /* 0x000fe200024050ff */
[-C--:B------:R-:W-:Y:S01]  /*7e70*/  FMUL R99, R99, R154.reuse ;  /* 0x0000009a63637220 */ /* 0x080fe20000400000 */
[----:B------:R-:W-:Y:S01]  /*7e80*/  F2FP.TF32.F32.PACK_B R21, R21 ;  /* 0x00000015ff15723e */ /* 0x000fe200024050ff */
[----:B------:R-:W-:Y:S01]  /*7e90*/  IMAD.X R13, R9, 0x1, R7, P2 ;  /* 0x00000001090d7824 */ /* 0x000fe200010e0607 */
[----:B------:R-:W-:Y:S01]  /*7ea0*/  F2FP.TF32.F32.PACK_B R91, R91 ;  /* 0x0000005bff5b723e */ /* 0x000fe200024050ff */
[----:B------:R-:W-:Y:S01]  /*7eb0*/  @P5 STG.E desc[UR36][R6.64+0x4], R89 ;  /* 0x0000045906005986 */ /* 0x000fe2000c101924 */
[----:B------:R-:W-:Y:S01]  /*7ec0*/  ISETP.GT.AND P5, PT, R0, 0x8, P3 ;  /* 0x000000080000780c */ /* 0x000fe20001fa4270 */
[-C--:B0-----:R-:W-:Y:S01]  /*7ed0*/  FMUL R15, R92, R154.reuse ;  /* 0x0000009a5c0f7220 */ /* 0x081fe20000400000 */
[C---:B------:R-:W-:Y:S01]  /*7ee0*/  ISETP.GT.AND P2, PT, R0.reuse, 0x9, P3 ;  /* 0x000000090000780c */ /* 0x040fe20001f44270 */
[----:B------:R0:W-:Y:S01]  /*7ef0*/  @P1 STG.E desc[UR36][R12.64], R21 ;  /* 0x000000150c001986 */ /* 0x0001e2000c101924 */
[C---:B------:R-:W-:Y:S01]  /*7f00*/  ISETP.GT.AND P1, PT, R0.reuse, 0x8, P0 ;  /* 0x000000080000780c */ /* 0x040fe20000724270 */
[-C--:B------:R-:W-:Y:S01]  /*7f10*/  FMUL R101, R101, R154.reuse ;  /* 0x0000009a65657220 */ /* 0x080fe20000400000 */
[----:B------:R-:W-:Y:S01]  /*7f20*/  F2FP.TF32.F32.PACK_B R15, R15 ;  /* 0x0000000fff0f723e */ /* 0x000fe200024050ff */
[----:B------:R-:W-:Y:S01]  /*7f30*/  @P4 STG.E desc[UR36][R12.64+0x4], R91 ;  /* 0x0000045b0c004986 */ /* 0x000fe2000c101924 */
[----:B------:R-:W-:Y:S01]  /*7f40*/  ISETP.GT.AND P4, PT, R0, 0x9, P0 ;  /* 0x000000090000780c */ /* 0x000fe20000784270 */
[-C--:B------:R-:W-:Y:S01]  /*7f50*/  FMUL R103, R103, R154.reuse ;  /* 0x0000009a67677220 */ /* 0x080fe20000400000 */
[----:B------:R-:W-:Y:S01]  /*7f60*/  F2FP.TF32.F32.PACK_B R93, R93 ;  /* 0x0000005dff5d723e */ /* 0x000fe200024050ff */
[-C--:B------:R-:W-:Y:S01]  /*7f70*/  FMUL R105, R105, R154.reuse ;  /* 0x0000009a69697220 */ /* 0x080fe20000400000 */
[----:B------:R-:W-:Y:S01]  /*7f80*/  F2FP.TF32.F32.PACK_B R23, R23 ;  /* 0x00000017ff17723e */ /* 0x000fe200024050ff */
[----:B------:R1:W-:Y:S01]  /*7f90*/  @P5 STG.E desc[UR36][R6.64+0x20], R15 ;  /* 0x0000200f06005986 */ /* 0x0003e2000c101924 */
[----:B------:R-:W-:Y:S01]  /*7fa0*/  F2FP.TF32.F32.PACK_B R95, R95 ;  /* 0x0000005fff5f723e */ /* 0x000fe200024050ff */
[-C--:B0-----:R-:W-:Y:S01]  /*7fb0*/  FMUL R21, R96, R154.reuse ;  /* 0x0000009a60157220 */ /* 0x081fe20000400000 */
[C---:B------:R-:W-:Y:S01]  /*7fc0*/  ISETP.GT.AND P5, PT, R0.reuse, 0x10, P3 ;  /* 0x000000100000780c */ /* 0x040fe20001fa4270 */
[----:B------:R-:W-:Y:S01]  /*7fd0*/  @P2 STG.E desc[UR36][R6.64+0x24], R93 ;  /* 0x0000245d06002986 */ /* 0x000fe2000c101924 */
[C---:B------:R-:W-:Y:S01]  /*7fe0*/  ISETP.GT.AND P2, PT, R0.reuse, 0x11, P3 ;  /* 0x000000110000780c */ /* 0x040fe20001f44270 */
[-C--:B------:R-:W-:Y:S01]  /*7ff0*/  FMUL R107, R107, R154.reuse ;  /* 0x0000009a6b6b7220 */ /* 0x080fe20000400000 */
[----:B------:R-:W-:Y:S01]  /*8000*/  F2FP.TF32.F32.PACK_B R21, R21 ;  /* 0x00000015ff15723e */ /* 0x000fe200024050ff */
[----:B------:R0:W-:Y:S01]  /*8010*/  @P1 STG.E desc[UR36][R12.64+0x20], R23 ;  /* 0x000020170c001986 */ /* 0x0001e2000c101924 */
[C---:B------:R-:W-:Y:S01]  /*8020*/  ISETP.GT.AND P1, PT, R0.reuse, 0x10, P0 ;  /* 0x000000100000780c */ /* 0x040fe20000724270 */
[-C--:B------:R-:W-:Y:S01]  /*8030*/  FMUL R109, R109, R154.reuse ;  /* 0x0000009a6d6d7220 */ /* 0x080fe20000400000 */
[----:B------:R-:W-:Y:S01]  /*8040*/  F2FP.TF32.F32.PACK_B R97, R97 ;  /* 0x00000061ff61723e */ /* 0x000fe200024050ff */
[----:B------:R-:W-:Y:S01]  /*8050*/  @P4 STG.E desc[UR36][R12.64+0x24], R95 ;  /* 0x0000245f0c004986 */ /* 0x000fe2000c101924 */
[----:B------:R-:W-:Y:S01]  /*8060*/  ISETP.GT.AND P4, PT, R0, 0x11, P0 ;  /* 0x000000110000780c */ /* 0x000fe20000784270 */
[-C--:B-1----:R-:W-:Y:S01]  /*8070*/  FMUL R15, R98, R154.reuse ;  /* 0x0000009a620f7220 */ /* 0x082fe20000400000 */
[----:B------:R-:W-:Y:S01]  /*8080*/  F2FP.TF32.F32.PACK_B R99, R99 ;  /* 0x00000063ff63723e */ /* 0x000fe200024050ff */
[----:B------:R1:W-:Y:S01]  /*8090*/  @P5 STG.E desc[UR36][R6.64+0x40], R21 ;  /* 0x0000401506005986 */ /* 0x0003e2000c101924 */
[C---:B------:R-:W-:Y:S01]  /*80a0*/  ISETP.GT.AND P5, PT, R0.reuse, 0x18, P3 ;  /* 0x000000180000780c */ /* 0x040fe20001fa4270 */
[-C--:B------:R-:W-:Y:S01]  /*80b0*/  FMUL R111, R111, R154.reuse ;  /* 0x0000009a6f6f7220 */ /* 0x080fe20000400000 */
[----:B------:R-:W-:Y:S01]  /*80c0*/  F2FP.TF32.F32.PACK_B R15, R15 ;  /* 0x0000000fff0f723e */ /* 0x000fe200024050ff */
[----:B------:R-:W-:Y:S01]  /*80d0*/  @P2 STG.E desc[UR36][R6.64+0x44], R97 ;  /* 0x0000446106002986 */ /* 0x000fe2000c101924 */
[----:B------:R-:W-:Y:S01]  /*80e0*/  ISETP.GT.AND P2, PT, R0, 0x19, P3 ;  /* 0x000000190000780c */ /* 0x000fe20001f44270 */
[-C--:B0-----:R-:W-:Y:S01]  /*80f0*/  FMUL R23, R100, R154.reuse ;  /* 0x0000009a64177220 */ /* 0x081fe20000400000 */
        /* <DEDUP_REMOVED lines=177> */
[----:B------:R-:W-:Y:S01]  /*8c10*/  @P1 STG.E desc[UR36][R12.64+0x1a0], R23 ;  /* 0x0001a0170c001986 */ /* 0x000fe2000c101924 */
        /* <DEDUP_REMOVED lines=11> */
[-C--:B------:R-:W-:Y:S01]  /*8cd0*/  FMUL R33, R33, R154.reuse ;  /* 0x0000009a21217220 */ /* 0x080fe20000400000 */
[----:B------:R-:W-:Y:S01]  /*8ce0*/  ISETP.GT.AND P3, PT, R0, 0x79, P3 ;  /* 0x000000790000780c */ /* 0x000fe20001f64270 */
[----:B------:R-:W-:Y:S01]  /*8cf0*/  @P1 STG.E desc[UR36][R6.64+0x1c4], R145 ;  /* 0x0001c49106001986 */ /* 0x000fe2000c101924 */
[----:B------:R-:W-:Y:S01]  /*8d00*/  ISETP.GT.AND P1, PT, R3, 0x80, PT ;  /* 0x000000800300780c */ /* 0x000fe20003f24270 */
[-C--:B------:R-:W-:Y:S01]  /*8d10*/  FMUL R35, R35, R154.reuse ;  /* 0x0000009a23237220 */ /* 0x080fe20000400000 */
[----:B------:R-:W-:Y:S01]  /*8d20*/  F2FP.TF32.F32.PACK_B R149, R149 ;  /* 0x00000095ff95723e */ /* 0x000fe200024050ff */
[----:B------:R1:W-:Y:S01]  /*8d30*/  @P2 STG.E desc[UR36][R12.64+0x1c0], R15 ;  /* 0x0001c00f0c002986 */ /* 0x0003e2000c101924 */
[----:B------:R-:W-:Y:S01]  /*8d40*/  ISETP.GT.AND P2, PT, R3, 0x88, PT ;  /* 0x000000880300780c */ /* 0x000fe20003f44270 */
[-C--:B------:R-:W-:Y:S01]  /*8d50*/  FMUL R3, R148, R154.reuse ;  /* 0x0000009a94037220 */ /* 0x080fe20000400000 */
[-C--:B0-----:R-:W-:Y:S01]  /*8d60*/  FMUL R21, R150, R154.reuse ;  /* 0x0000009a96157220 */ /* 0x081fe20000400000 */
[----:B------:R-:W-:Y:S01]  /*8d70*/  @P4 STG.E desc[UR36][R12.64+0x1c4], R147 ;  /* 0x0001c4930c004986 */ /* 0x000fe2000c101924 */
[C---:B------:R-:W-:Y:S01]  /*8d80*/  ISETP.GT.AND P4, PT, R0.reuse, 0x78, P0 ;  /* 0x000000780000780c */ /* 0x040fe20000784270 */
[-C--:B------:R-:W-:Y:S01]  /*8d90*/  FMUL R37, R37, R154.reuse ;  /* 0x0000009a25257220 */ /* 0x080fe20000400000 */
[----:B------:R-:W-:Y:S01]  /*8da0*/  ISETP.GT.AND P0, PT, R0, 0x79, P0 ;  /* 0x000000790000780c */ /* 0x000fe20000704270 */
[-C--:B------:R-:W-:Y:S01]  /*8db0*/  FMUL R39, R39, R154.reuse ;  /* 0x0000009a27277220 */ /* 0x080fe20000400000 */
[----:B------:R-:W-:Y:S01]  /*8dc0*/  F2FP.TF32.F32.PACK_B R3, R3 ;  /* 0x00000003ff03723e */ /* 0x000fe200024050ff */
[-C--:B------:R-:W-:Y:S01]  /*8dd0*/  FMUL R41, R41, R154.reuse ;  /* 0x0000009a29297220 */ /* 0x080fe20000400000 */
[----:B------:R-:W-:Y:S01]  /*8de0*/  F2FP.TF32.F32.PACK_B R21, R21 ;  /* 0x00000015ff15723e */ /* 0x000fe200024050ff */
[C---:B-1----:R-:W-:Y:S01]  /*8df0*/  IMAD.SHL.U32 R15, R4.reuse, 0x200, RZ ;  /* 0x00000200040f7824 */ /* 0x042fe200078e00ff */
[----:B------:R-:W-:Y:S01]  /*8e00*/  F2FP.TF32.F32.PACK_B R151, R151 ;  /* 0x00000097ff97723e */ /* 0x000fe200024050ff */
[----:B------:R0:W-:Y:S01]  /*8e10*/  @P5 STG.E desc[UR36][R6.64+0x1e0], R3 ;  /* 0x0001e00306005986 */ /* 0x0001e2000c101924 */
[----:B------:R-:W-:Y:S01]  /*8e20*/  SHF.L.U64.HI R5, R4, 0x9, R5 ;  /* 0x0000000904057819 */ /* 0x000fe20000010205 */
[----:B------:R-:W-:Y:S01]  /*8e30*/  FMUL R43, R43, R154 ;  /* 0x0000009a2b2b7220 */ /* 0x000fe20000400000 */
[----:B------:R-:W-:Y:S01]  /*8e40*/  F2FP.TF32.F32.PACK_B R25, R25 ;  /* 0x00000019ff19723e */ /* 0x000fe200024050ff */
[----:B------:R-:W-:Y:S01]  /*8e50*/  @P3 STG.E desc[UR36][R6.64+0x1e4], R149 ;  /* 0x0001e49506003986 */ /* 0x000fe2000c101924 */
[----:B------:R-:W-:Y:S01]  /*8e60*/  IADD3 R4, P3, R15, R6, RZ ;  /* 0x000000060f047210 */ /* 0x000fe20007f7e0ff */
[----:B------:R-:W-:Y:S01]  /*8e70*/  FMUL R45, R45, R154 ;  /* 0x0000009a2d2d7220 */ /* 0x000fe20000400000 */
[----:B------:R-:W-:Y:S01]  /*8e80*/  F2FP.TF32.F32.PACK_B R27, R27 ;  /* 0x0000001bff1b723e */ /* 0x000fe200024050ff */
[----:B------:R1:W-:Y:S01]  /*8e90*/  @P4 STG.E desc[UR36][R12.64+0x1e0], R21 ;  /* 0x0001e0150c004986 */ /* 0x0003e2000c101924 */
[----:B------:R-:W-:Y:S01]  /*8ea0*/  IADD3 R14, P4, P5, R11, R6, R15 ;  /* 0x000000060b0e7210 */ /* 0x000fe20007d9e00f */
[-C--:B------:R-:W-:Y:S01]  /*8eb0*/  FMUL R47, R47, R154.reuse ;  /* 0x0000009a2f2f7220 */ /* 0x080fe20000400000 */
[----:B------:R-:W-:Y:S01]  /*8ec0*/  F2FP.TF32.F32.PACK_B R29, R29 ;  /* 0x0000001dff1d723e */ /* 0x000fe200024050ff */
[----:B------:R2:W-:Y:S01]  /*8ed0*/  @P0 STG.E desc[UR36][R12.64+0x1e4], R151 ;  /* 0x0001e4970c000986 */ /* 0x0005e2000c101924 */
[----:B------:R-:W-:Y:S01]  /*8ee0*/  ISETP.GT.AND P0, PT, R0, RZ, P1 ;  /* 0x000000ff0000720c */ /* 0x000fe20000f04270 */
[-C--:B0-----:R-:W-:Y:S01]  /*8ef0*/  FMUL R3, R24, R154.reuse ;  /* 0x0000009a18037220 */ /* 0x081fe20000400000 */
[----:B------:R-:W-:Y:S01]  /*8f00*/  IADD3.X R15, R9, R7, R5, P4, P5 ;  /* 0x00000007090f7210 */ /* 0x000fe200027ea405 */
[----:B------:R-:W-:Y:S01]  /*8f10*/  IMAD.X R5, R5, 0x1, R7, P3 ;  /* 0x0000000105057824 */ /* 0x000fe200018e0607 */
[C---:B------:R-:W-:Y:S01]  /*8f20*/  ISETP.GT.AND P5, PT, R0.reuse, 0x1, P1 ;  /* 0x000000010000780c */ /* 0x040fe20000fa4270 */
[-C--:B------:R-:W-:Y:S01]  /*8f30*/  FMUL R49, R49, R154.reuse ;  /* 0x0000009a31317220 */ /* 0x080fe20000400000 */
[----:B------:R-:W-:Y:S01]  /*8f40*/  ISETP.GT.AND P4, PT, R0, RZ, P2 ;  /* 0x000000ff0000720c */ /* 0x000fe20001784270 */
[-C--:B-1----:R-:W-:Y:S01]  /*8f50*/  FMUL R21, R26, R154.reuse ;  /* 0x0000009a1a157220 */ /* 0x082fe20000400000 */
[----:B------:R-:W-:Y:S01]  /*8f60*/  F2FP.TF32.F32.PACK_B R3, R3 ;  /* 0x00000003ff03723e */ /* 0x000fe200024050ff */
[----:B------:R-:W-:Y:S01]  /*8f70*/  FMUL R51, R51, R154 ;  /* 0x0000009a33337220 */ /* 0x000fe20000400000 */
[----:B------:R-:W-:Y:S01]  /*8f80*/  IADD3 R6, P3, R11, R4, RZ ;  /* 0x000000040b067210 */ /* 0x000fe20007f7e0ff */
[-C--:B--2---:R-:W-:Y:S01]  /*8f90*/  FMUL R13, R28, R154.reuse ;  /* 0x0000009a1c0d7220 */ /* 0x084fe20000400000 */
[----:B------:R-:W-:Y:S01]  /*8fa0*/  F2FP.TF32.F32.PACK_B R21, R21 ;  /* 0x00000015ff15723e */ /* 0x000fe200024050ff */
[----:B------:R0:W-:Y:S01]  /*8fb0*/  @P0 STG.E desc[UR36][R4.64], R3 ;  /* 0x0000000304000986 */ /* 0x0001e2000c101924 */
[C---:B------:R-:W-:Y:S01]  /*8fc0*/  ISETP.GT.AND P0, PT, R0.reuse, 0x1, P2 ;  /* 0x000000010000780c */ /* 0x040fe20001704270 */
[--C-:B------:R-:W-:Y:S01]  /*8fd0*/  IMAD.X R7, R9, 0x1, R5.reuse, P3 ;  /* 0x0000000109077824 */ /* 0x100fe200018e0605 */
[C---:B------:R-:W-:Y:S01]  /*8fe0*/  ISETP.GT.AND P3, PT, R0.reuse, 0x9, P1 ;  /* 0x000000090000780c */ /* 0x040fe20000f64270 */
[----:B------:R-:W-:Y:S01]  /*8ff0*/  @P5 STG.E desc[UR36][R4.64+0x4], R25 ;  /* 0x0000041904005986 */ /* 0x000fe2000c101924 */
[----:B------:R-:W-:Y:S01]  /*9000*/  F2FP.TF32.F32.PACK_B R13, R13 ;  /* 0x0000000dff0d723e */ /* 0x000fe200024050ff */
[----:B------:R-:W-:Y:S01]  /*9010*/  FMUL R53, R53, R154 ;  /* 0x0000009a35357220 */ /* 0x000fe20000400000 */
[----:B------:R-:W-:Y:S01]  /*9020*/  IADD3 R8, P5, R11, R4, RZ ;  /* 0x000000040b087210 */ /* 0x000fe20007fbe0ff */
[----:B------:R1:W-:Y:S01]  /*9030*/  @P4 STG.E desc[UR36][R6.64], R21 ;  /* 0x0000001506004986 */ /* 0x0003e2000c101924 */
[----:B------:R-:W-:Y:S01]  /*9040*/  ISETP.GT.AND P4, PT, R0, 0x8, P1 ;  /* 0x000000080000780c */ /* 0x000fe20000f84270 */
[-C--:B------:R-:W-:Y:S01]  /*9050*/  FMUL R11, R32, R154.reuse ;  /* 0x0000009a200b7220 */ /* 0x080fe20000400000 */
[----:B------:R-:W-:Y:S01]  /*9060*/  F2FP.TF32.F32.PACK_B R31, R31 ;  /* 0x0000001fff1f723e */ /* 0x000fe200024050ff */
[-C--:B0-----:R-:W-:Y:S01]  /*9070*/  FMUL R3, R30, R154.reuse ;  /* 0x0000009a1e037220 */ /* 0x081fe20000400000 */
[----:B------:R-:W-:Y:S01]  /*9080*/  IMAD.X R9, R9, 0x1, R5, P5 ;  /* 0x0000000109097824 */ /* 0x000fe200028e0605 */
[----:B------:R-:W-:Y:S01]  /*9090*/  @P0 STG.E desc[UR36][R6.64+0x4], R27 ;  /* 0x0000041b06000986 */ /* 0x000fe2000c101924 */
[C---:B------:R-:W-:Y:S01]  /*90a0*/  ISETP.GT.AND P0, PT, R0.reuse, 0x8, P2 ;  /* 0x000000080000780c */ /* 0x040fe20001704270 */
[-C--:B------:R-:W-:Y:S01]  /*90b0*/  FMUL R55, R55, R154.reuse ;  /* 0x0000009a37377220 */ /* 0x080fe20000400000 */
[----:B------:R-:W-:Y:S01]  /*90c0*/  F2FP.TF32.F32.PACK_B R3, R3 ;  /* 0x00000003ff03723e */ /* 0x000fe200024050ff */
[----:B------:R-:W-:Y:S01]  /*90d0*/  @P3 STG.E desc[UR36][R4.64+0x24], R29 ;  /* 0x0000241d04003986 */ /* 0x000fe2000c101924 */
[----:B------:R-:W-:Y:S01]  /*90e0*/  ISETP.GT.AND P5, PT, R0, 0x10, P1 ;  /* 0x000000100000780c */ /* 0x000fe20000fa4270 */
[-C--:B-1----:R-:W-:Y:S01]  /*90f0*/  FMUL R21, R36, R154.reuse ;  /* 0x0000009a24157220 */ /* 0x082fe20000400000 */
[C---:B------:R-:W-:Y:S01]  /*9100*/  ISETP.GT.AND P3, PT, R0.reuse, 0x11, P1 ;  /* 0x000000110000780c */ /* 0x040fe20000f64270 */
[----:B------:R0:W-:Y:S01]  /*9110*/  @P4 STG.E desc[UR36][R4.64+0x20], R13 ;  /* 0x0000200d04004986 */ /* 0x0001e2000c101924 */
[C---:B------:R-:W-:Y:S01]  /*9120*/  ISETP.GT.AND P4, PT, R0.reuse, 0x9, P2 ;  /* 0x000000090000780c */ /* 0x040fe20001784270 */
[-C--:B------:R-:W-:Y:S01]  /*9130*/  FMUL R57, R57, R154.reuse ;  /* 0x0000009a39397220 */ /* 0x080fe20000400000 */
[----:B------:R-:W-:Y:S01]  /*9140*/  F2FP.TF32.F32.PACK_B R11, R11 ;  /* 0x0000000bff0b723e */ /* 0x000fe200024050ff */
[-C--:B------:R-:W-:Y:S01]  /*9150*/  FMUL R59, R59, R154.reuse ;  /* 0x0000009a3b3b7220 */ /* 0x080fe20000400000 */
[----:B------:R-:W-:Y:S01]  /*9160*/  F2FP.TF32.F32.PACK_B R33, R33 ;  /* 0x00000021ff21723e */ /* 0x000fe200024050ff */
[----:B------:R1:W-:Y:S01]  /*9170*/  @P0 STG.E desc[UR36][R8.64+0x20], R3 ;  /* 0x0000200308000986 */ /* 0x0003e2000c101924 */
[----:B------:R-:W-:Y:S01]  /*9180*/  ISETP.GT.AND P0, PT, R0, 0x10, P2 ;  /* 0x000000100000780c */ /* 0x000fe20001704270 */
[-C--:B------:R-:W-:Y:S01]  /*9190*/  FMUL R61, R61, R154.reuse ;  /* 0x0000009a3d3d7220 */ /* 0x080fe20000400000 */
[----:B------:R-:W-:Y:S01]  /*91a0*/  F2FP.TF32.F32.PACK_B R35, R35 ;  /* 0x00000023ff23723e */ /* 0x000fe200024050ff */
[-C--:B------:R-:W-:Y:S01]  /*91b0*/  FMUL R63, R63, R154.reuse ;  /* 0x0000009a3f3f7220 */ /* 0x080fe20000400000 */
[----:B------:R-:W-:Y:S01]  /*91c0*/  F2FP.TF32.F32.PACK_B R21, R21 ;  /* 0x00000015ff15723e */ /* 0x000fe200024050ff */
[-C--:B0-----:R-:W-:Y:S01]  /*91d0*/  FMUL R13, R34, R154.reuse ;  /* 0x0000009a220d7220 */ /* 0x081fe20000400000 */
[----:B------:R-:W-:Y:S01]  /*91e0*/  F2FP.TF32.F32.PACK_B R37, R37 ;  /* 0x00000025ff25723e */ /* 0x000fe200024050ff */
[----:B------:R-:W-:Y:S01]  /*91f0*/  @P4 STG.E desc[UR36][R14.64+0x24], R31 ;  /* 0x0000241f0e004986 */ /* 0x000fe2000c101924 */
[C---:B------:R-:W-:Y:S01]  /*9200*/  ISETP.GT.AND P4, PT, R0.reuse, 0x11, P2 ;  /* 0x000000110000780c */ /* 0x040fe20001784270 */
[----:B------:R-:W-:Y:S01]  /*9210*/  FMUL R65, R65, R154 ;  /* 0x0000009a41417220 */ /* 0x000fe20000400000 */
[----:B------:R-:W-:Y:S01]  /*9220*/  F2FP.TF32.F32.PACK_B R13, R13 ;  /* 0x0000000dff0d723e */ /* 0x000fe200024050ff */
[----:B------:R0:W-:Y:S01]  /*9230*/  @P5 STG.E desc[UR36][R4.64+0x40], R11 ;  /* 0x0000400b04005986 */ /* 0x0001e2000c101924 */
[----:B------:R-:W-:Y:S01]  /*9240*/  ISETP.GT.AND P5, PT, R0, 0x18, P1 ;  /* 0x000000180000780c */ /* 0x000fe20000fa4270 */
[----:B------:R-:W-:-:S02]  /*9250*/  @P0 IMAD.MOV.U32 R6, RZ, RZ, R14 ;  /* 0x000000ffff060224 */ /* 0x000fc400078e000e */
[-C--:B-1----:R-:W-:Y:S01]  /*9260*/  FMUL R3, R38, R154.reuse ;  /* 0x0000009a26037220 */ /* 0x082fe20000400000 */
[--C-:B------:R-:W-:Y:S01]  /*9270*/  @P0 IMAD.MOV.U32 R7, RZ, RZ, R15.reuse ;  /* 0x000000ffff070224 */ /* 0x100fe200078e000f */
[----:B------:R-:W-:Y:S01]  /*9280*/  @P3 STG.E desc[UR36][R4.64+0x44], R33 ;  /* 0x0000442104003986 */ /* 0x000fe2000c101924 */
[----:B------:R-:W-:Y:S01]  /*9290*/  ISETP.GT.AND P3, PT, R0, 0x19, P1 ;  /* 0x000000190000780c */ /* 0x000fe20000f64270 */
[-C--:B------:R-:W-:Y:S01]  /*92a0*/  FMUL R9, R40, R154.reuse ;  /* 0x0000009a28097220 */ /* 0x080fe20000400000 */
[----:B------:R-:W-:Y:S01]  /*92b0*/  F2FP.TF32.F32.PACK_B R3, R3 ;  /* 0x00000003ff03723e */ /* 0x000fe200024050ff */
[----:B------:R1:W-:Y:S01]  /*92c0*/  @P0 STG.E desc[UR36][R6.64+0x40], R13 ;  /* 0x0000400d06000986 */ /* 0x0003e2000c101924 */
[----:B------:R-:W-:Y:S01]  /*92d0*/  ISETP.GT.AND P0, PT, R0, 0x18, P2 ;  /* 0x000000180000780c */ /* 0x000fe20001704270 */
[-C--:B------:R-:W-:Y:S01]  /*92e0*/  FMUL R67, R67, R154.reuse ;  /* 0x0000009a43437220 */ /* 0x080fe20000400000 */
[----:B------:R-:W-:Y:S01]  /*92f0*/  F2FP.TF32.F32.PACK_B R39, R39 ;  /* 0x00000027ff27723e */ /* 0x000fe200024050ff */
[-C--:B0-----:R-:W-:Y:S01]  /*9300*/  FMUL R11, R42, R154.reuse ;  /* 0x0000009a2a0b7220 */ /* 0x081fe20000400000 */
[----:B------:R-:W-:Y:S01]  /*9310*/  F2FP.TF32.F32.PACK_B R9, R9 ;  /* 0x00000009ff09723e */ /* 0x000fe200024050ff */
[-C--:B------:R-:W-:Y:S01]  /*9320*/  FMUL R69, R69, R154.reuse ;  /* 0x0000009a45457220 */ /* 0x080fe20000400000 */
[----:B------:R-:W-:Y:S01]  /*9330*/  F2FP.TF32.F32.PACK_B R41, R41 ;  /* 0x00000029ff29723e */ /* 0x000fe200024050ff */
[-C--:B------:R-:W-:Y:S01]  /*9340*/  FMUL R71, R71, R154.reuse ;  /* 0x0000009a47477220 */ /* 0x080fe20000400000 */
[----:B------:R-:W-:Y:S01]  /*9350*/  F2FP.TF32.F32.PACK_B R11, R11 ;  /* 0x0000000bff0b723e */ /* 0x000fe200024050ff */
[-C--:B------:R-:W-:Y:S01]  /*9360*/  FMUL R73, R73, R154.reuse ;  /* 0x0000009a49497220 */ /* 0x080fe20000400000 */
[----:B------:R-:W-:Y:S01]  /*9370*/  F2FP.TF32.F32.PACK_B R43, R43 ;  /* 0x0000002bff2b723e */ /* 0x000fe200024050ff */
[--C-:B-1----:R-:W-:Y:S01]  /*9380*/  @P4 IMAD.MOV.U32 R6, RZ, RZ, R14.reuse ;  /* 0x000000ffff064224 */ /* 0x102fe200078e000e */
[----:B------:R-:W-:Y:S01]  /*9390*/  F2FP.TF32.F32.PACK_B R45, R45 ;  /* 0x0000002dff2d723e */ /* 0x000fe200024050ff */
[--C-:B------:R-:W-:Y:S01]  /*93a0*/  @P4 IMAD.MOV.U32 R7, RZ, RZ, R15.reuse ;  /* 0x000000ffff074224 */ /* 0x100fe200078e000f */
[----:B------:R-:W-:Y:S01]  /*93b0*/  F2FP.TF32.F32.PACK_B R47, R47 ;  /* 0x0000002fff2f723e */ /* 0x000fe200024050ff */
[-C--:B------:R-:W-:Y:S01]  /*93c0*/  FMUL R75, R75, R154.reuse ;  /* 0x0000009a4b4b7220 */ /* 0x080fe20000400000 */
[----:B------:R-:W-:Y:S01]  /*93d0*/  F2FP.TF32.F32.PACK_B R49, R49 ;  /* 0x00000031ff31723e */ /* 0x000fe200024050ff */
[-C--:B------:R-:W-:Y:S01]  /*93e0*/  FMUL R77, R77, R154.reuse ;  /* 0x0000009a4d4d7220 */ /* 0x080fe20000400000 */
[----:B------:R0:W-:Y:S01]  /*93f0*/  @P4 STG.E desc[UR36][R6.64+0x44], R35 ;  /* 0x0000442306004986 */ /* 0x0001e2000c101924 */
[C---:B------:R-:W-:Y:S01]  /*9400*/  ISETP.GT.AND P4, PT, R0.reuse, 0x19, P2 ;  /* 0x000000190000780c */ /* 0x040fe20001784270 */
[-C--:B------:R-:W-:Y:S01]  /*9410*/  FMUL R79, R79, R154.reuse ;  /* 0x0000009a4f4f7220 */ /* 0x080fe20000400000 */
[----:B------:R-:W-:Y:S01]  /*9420*/  F2FP.TF32.F32.PACK_B R51, R51 ;  /* 0x00000033ff33723e */ /* 0x000fe200024050ff */
[----:B------:R1:W-:Y:S01]  /*9430*/  @P5 STG.E desc[UR36][R4.64+0x60], R21 ;  /* 0x0000601504005986 */ /* 0x0003e2000c101924 */
[----:B------:R-:W-:Y:S01]  /*9440*/  ISETP.GT.AND P5, PT, R0, 0x20, P1 ;  /* 0x000000200000780c */ /* 0x000fe20000fa4270 */
[-C--:B------:R-:W-:Y:S01]  /*9450*/  FMUL R13, R80, R154.reuse ;  /* 0x0000009a500d7220 */ /* 0x080fe20000400000 */
[----:B------:R-:W-:Y:S01]  /*9460*/  F2FP.TF32.F32.PACK_B R53, R53 ;  /* 0x00000035ff35723e */ /* 0x000fe200024050ff */
[----:B------:R-:W-:Y:S01]  /*9470*/  @P3 STG.E desc[UR36][R4.64+0x64], R37 ;  /* 0x0000642504003986 */ /* 0x000fe2000c101924 */
[----:B------:R-:W-:Y:S01]  /*9480*/  ISETP.GT.AND P3, PT, R0, 0x21, P1 ;  /* 0x000000210000780c */ /* 0x000fe20000f64270 */
[-C--:B------:R-:W-:Y:S01]  /*9490*/  FMUL R81, R81, R154.reuse ;  /* 0x0000009a51517220 */ /* 0x080fe20000400000 */
[----:B------:R-:W-:Y:S01]  /*94a0*/  F2FP.TF32.F32.PACK_B R55, R55 ;  /* 0x00000037ff37723e */ /* 0x000fe200024050ff */
[----:B0-----:R-:W-:Y:S01]  /*94b0*/  @P0 IMAD.MOV.U32 R6, RZ, RZ, R14 ;  /* 0x000000ffff060224 */ /* 0x001fe200078e000e */
[----:B------:R-:W-:Y:S01]  /*94c0*/  F2FP.TF32.F32.PACK_B R57, R57 ;  /* 0x00000039ff39723e */ /* 0x000fe200024050ff */
[----:B------:R-:W-:Y:S01]  /*94d0*/  @P0 IMAD.MOV.U32 R7, RZ, RZ, R15 ;  /* 0x000000ffff070224 */ /* 0x000fe200078e000f */
[----:B------:R-:W-:Y:S01]  /*94e0*/  F2FP.TF32.F32.PACK_B R59, R59 ;  /* 0x0000003bff3b723e */ /* 0x000fe200024050ff */
[-C--:B------:R-:W-:Y:S01]  /*94f0*/  FMUL R83, R83, R154.reuse ;  /* 0x0000009a53537220 */ /* 0x080fe20000400000 */
[----:B------:R-:W-:Y:S01]  /*9500*/  F2FP.TF32.F32.PACK_B R61, R61 ;  /* 0x0000003dff3d723e */ /* 0x000fe200024050ff */
[-C--:B-1----:R-:W-:Y:S01]  /*9510*/  FMUL R21, R84, R154.reuse ;  /* 0x0000009a54157220 */ /* 0x082fe20000400000 */
[----:B------:R0:W-:Y:S01]  /*9520*/  @P0 STG.E desc[UR36][R6.64+0x60], R3 ;  /* 0x0000600306000986 */ /* 0x0001e2000c101924 */
[----:B------:R-:W-:Y:S01]  /*9530*/  ISETP.GT.AND P0, PT, R0, 0x20, P2 ;  /* 0x000000200000780c */ /* 0x000fe20001704270 */
[-C--:B------:R-:W-:Y:S01]  /*9540*/  FMUL R85, R85, R154.reuse ;  /* 0x0000009a55557220 */ /* 0x080fe20000400000 */
[----:B------:R-:W-:Y:S01]  /*9550*/  F2FP.TF32.F32.PACK_B R63, R63 ;  /* 0x0000003fff3f723e */ /* 0x000fe200024050ff */
[----:B------:R-:W-:Y:S01]  /*9560*/  FMUL R87, R87, R154 ;  /* 0x0000009a57577220 */ /* 0x000fe20000400000 */
[----:B------:R-:W-:-:S02]  /*9570*/  F2FP.TF32.F32.PACK_B R65, R65 ;  /* 0x00000041ff41723e */ /* 0x000fc400024050ff */
[----:B------:R-:W-:Y:S02]  /*9580*/  F2FP.TF32.F32.PACK_B R67, R67 ;  /* 0x00000043ff43723e */ /* 0x000fe400024050ff */
[----:B------:R-:W-:Y:S02]  /*9590*/  F2FP.TF32.F32.PACK_B R69, R69 ;  /* 0x00000045ff45723e */ /* 0x000fe400024050ff */
[----:B------:R-:W-:Y:S01]  /*95a0*/  F2FP.TF32.F32.PACK_B R71, R71 ;  /* 0x00000047ff47723e */ /* 0x000fe200024050ff */
[----:B0-----:R-:W-:Y:S02]  /*95b0*/  @P4 IMAD.MOV.U32 R6, RZ, RZ, R14 ;  /* 0x000000ffff064224 */ /* 0x001fe400078e000e */
[----:B------:R-:W-:Y:S01]  /*95c0*/  FMUL R3, R44, R154 ;  /* 0x0000009a2c037220 */ /* 0x000fe20000400000 */
[----:B------:R-:W-:Y:S01]  /*95d0*/  @P4 IMAD.MOV.U32 R7, RZ, RZ, R15 ;  /* 0x000000ffff074224 */ /* 0x000fe200078e000f */
[----:B------:R-:W-:Y:S02]  /*95e0*/  F2FP.TF32.F32.PACK_B R73, R73 ;  /* 0x00000049ff49723e */ /* 0x000fe400024050ff */
[----:B------:R-:W-:-:S02]  /*95f0*/  F2FP.TF32.F32.PACK_B R75, R75 ;  /* 0x0000004bff4b723e */ /* 0x000fc400024050ff */
[----:B------:R0:W-:Y:S01]  /*9600*/  @P4 STG.E desc[UR36][R6.64+0x64], R39 ;  /* 0x0000642706004986 */ /* 0x0001e2000c101924 */
[C---:B------:R-:W-:Y:S02]  /*9610*/  ISETP.GT.AND P4, PT, R0.reuse, 0x21, P2 ;  /* 0x000000210000780c */ /* 0x040fe40001784270 */
[----:B------:R-:W-:Y:S01]  /*9620*/  F2FP.TF32.F32.PACK_B R3, R3 ;  /* 0x00000003ff03723e */ /* 0x000fe200024050ff */
[----:B------:R1:W-:Y:S01]  /*9630*/  @P5 STG.E desc[UR36][R4.64+0x80], R9 ;  /* 0x0000800904005986 */ /* 0x0003e2000c101924 */
[C---:B------:R-:W-:Y:S02]  /*9640*/  ISETP.GT.AND P5, PT, R0.reuse, 0x28, P1 ;  /* 0x000000280000780c */ /* 0x040fe40000fa4270 */
[----:B------:R-:W-:Y:S01]  /*9650*/  F2FP.TF32.F32.PACK_B R77, R77 ;  /* 0x0000004dff4d723e */ /* 0x000fe200024050ff */
[----:B------:R-:W-:Y:S01]  /*9660*/  @P3 STG.E desc[UR36][R4.64+0x84], R41 ;  /* 0x0000842904003986 */ /* 0x000fe2000c101924 */
[----:B------:R-:W-:Y:S02]  /*9670*/  ISETP.GT.AND P3, PT, R0, 0x29, P1 ;  /* 0x000000290000780c */ /* 0x000fe40000f64270 */
[----:B------:R-:W-:Y:S01]  /*9680*/  F2FP.TF32.F32.PACK_B R79, R79 ;  /* 0x0000004fff4f723e */ /* 0x000fe200024050ff */
[----:B0-----:R-:W-:Y:S01]  /*9690*/  @P0 IMAD.MOV.U32 R6, RZ, RZ, R14 ;  /* 0x000000ffff060224 */ /* 0x001fe200078e000e */
[----:B------:R-:W-:Y:S01]  /*96a0*/  F2FP.TF32.F32.PACK_B R13, R13 ;  /* 0x0000000dff0d723e */ /* 0x000fe200024050ff */
[----:B------:R-:W-:Y:S01]  /*96b0*/  @P0 IMAD.MOV.U32 R7, RZ, RZ, R15 ;  /* 0x000000ffff070224 */ /* 0x000fe200078e000f */
[----:B------:R-:W-:Y:S01]  /*96c0*/  F2FP.TF32.F32.PACK_B R81, R81 ;  /* 0x00000051ff51723e */ /* 0x000fe200024050ff */
[----:B-1----:R-:W-:Y:S01]  /*96d0*/  FMUL R9, R46, R154 ;  /* 0x0000009a2e097220 */ /* 0x002fe20000400000 */
[----:B------:R-:W-:-:S02]  /*96e0*/  F2FP.TF32.F32.PACK_B R83, R83 ;  /* 0x00000053ff53723e */ /* 0x000fc400024050ff */
[----:B------:R0:W-:Y:S01]  /*96f0*/  @P0 STG.E desc[UR36][R6.64+0x80], R11 ;  /* 0x0000800b06000986 */ /* 0x0001e2000c101924 */
[----:B------:R-:W-:Y:S02]  /*9700*/  ISETP.GT.AND P0, PT, R0, 0x28, P2 ;  /* 0x000000280000780c */ /* 0x000fe40001704270 */
[----:B------:R-:W-:Y:S02]  /*9710*/  F2FP.TF32.F32.PACK_B R9, R9 ;  /* 0x00000009ff09723e */ /* 0x000fe400024050ff */
[----:B------:R-:W-:Y:S02]  /*9720*/  F2FP.TF32.F32.PACK_B R21, R21 ;  /* 0x00000015ff15723e */ /* 0x000fe400024050ff */
[----:B------:R-:W-:Y:S02]  /*9730*/  F2FP.TF32.F32.PACK_B R85, R85 ;  /* 0x00000055ff55723e */ /* 0x000fe400024050ff */
[----:B------:R-:W-:Y:S01]  /*9740*/  F2FP.TF32.F32.PACK_B R87, R87 ;  /* 0x00000057ff57723e */ /* 0x000fe200024050ff */
[----:B0-----:R-:W-:-:S02]  /*9750*/  @P4 IMAD.MOV.U32 R6, RZ, RZ, R14 ;  /* 0x000000ffff064224 */ /* 0x001fc400078e000e */
[----:B------:R-:W-:Y:S01]  /*9760*/  FMUL R11, R48, R154 ;  /* 0x0000009a300b7220 */ /* 0x000fe20000400000 */
[----:B------:R-:W-:-:S04]  /*9770*/  @P4 IMAD.MOV.U32 R7, RZ, RZ, R15 ;  /* 0x000000ffff074224 */ /* 0x000fc800078e000f */
[----:B------:R-:W-:Y:S01]  /*9780*/  F2FP.TF32.F32.PACK_B R11, R11 ;  /* 0x0000000bff0b723e */ /* 0x000fe200024050ff */
[----:B------:R0:W-:Y:S01]  /*9790*/  @P4 STG.E desc[UR36][R6.64+0x84], R43 ;  /* 0x0000842b06004986 */ /* 0x0001e2000c101924 */
[----:B------:R-:W-:-:S03]  /*97a0*/  ISETP.GT.AND P4, PT, R0, 0x29, P2 ;  /* 0x000000290000780c */ /* 0x000fc60001784270 */
[----:B------:R1:W-:Y:S01]  /*97b0*/  @P5 STG.E desc[UR36][R4.64+0xa0], R3 ;  /* 0x0000a00304005986 */ /* 0x0003e2000c101924 */
[----:B------:R-:W-:-:S03]  /*97c0*/  ISETP.GT.AND P5, PT, R0, 0x30, P1 ;  /* 0x000000300000780c */ /* 0x000fc60000fa4270 */
[----:B------:R-:W-:Y:S01]  /*97d0*/  @P3 STG.E desc[UR36][R4.64+0xa4], R45 ;  /* 0x0000a42d04003986 */ /* 0x000fe2000c101924 */
[----:B------:R-:W-:Y:S01]  /*97e0*/  ISETP.GT.AND P3, PT, R0, 0x31, P1 ;  /* 0x000000310000780c */ /* 0x000fe20000f64270 */
[----:B0-----:R-:W-:Y:S02]  /*97f0*/  @P0 IMAD.MOV.U32 R6, RZ, RZ, R14 ;  /* 0x000000ffff060224 */ /* 0x001fe400078e000e */
[----:B------:R-:W-:Y:S02]  /*9800*/  @P0 IMAD.MOV.U32 R7, RZ, RZ, R15 ;  /* 0x000000ffff070224 */ /* 0x000fe400078e000f */
[----:B-1----:R-:W-:-:S03]  /*9810*/  FMUL R3, R50, R154 ;  /* 0x0000009a32037220 */ /* 0x002fc60000400000 */
[----:B------:R0:W-:Y:S01]  /*9820*/  @P0 STG.E desc[UR36][R6.64+0xa0], R9 ;  /* 0x0000a00906000986 */ /* 0x0001e2000c101924 */
[----:B------:R-:W-:Y:S02]  /*9830*/  ISETP.GT.AND P0, PT, R0, 0x30, P2 ;  /* 0x000000300000780c */ /* 0x000fe40001704270 */
[----:B------:R-:W-:Y:S01]  /*9840*/  F2FP.TF32.F32.PACK_B R3, R3 ;  /* 0x00000003ff03723e */ /* 0x000fe200024050ff */
[----:B0-----:R-:W-:Y:S02]  /*9850*/  @P4 IMAD.MOV.U32 R6, RZ, RZ, R14 ;  /* 0x000000ffff064224 */ /* 0x001fe400078e000e */
        /* <DEDUP_REMOVED lines=69> */
[----:B------:R-:W-:Y:S01]  /*9cb0*/  @P3 STG.E desc[UR36][R4.64+0x144], R65 ;  /* 0x0001444104003986 */ /* 0x000fe2000c101924 */
[----:B------:R-:W-:-:S03]  /*9cc0*/  ISETP.GT.AND P3, PT, R0, 0x59, P1 ;  /* 0x000000590000780c */ /* 0x000fc60000f64270 */
[----:B------:R1:W-:Y:S01]  /*9cd0*/  @P5 STG.E desc[UR36][R4.64+0x140], R9 ;  /* 0x0001400904005986 */ /* 0x0003e2000c101924 */
[----:B------:R-:W-:Y:S01]  /*9ce0*/  ISETP.GT.AND P5, PT, R0, 0x58, P1 ;  /* 0x000000580000780c */ /* 0x000fe20000fa4270 */
[----:B0-----:R-:W-:Y:S02]  /*9cf0*/  @P0 IMAD.MOV.U32 R6, RZ, RZ, R14 ;  /* 0x000000ffff060224 */ /* 0x001fe400078e000e */
[----:B------:R-:W-:-:S05]  /*9d00*/  @P0 IMAD.MOV.U32 R7, RZ, RZ, R15 ;  /* 0x000000ffff070224 */ /* 0x000fca00078e000f */
[----:B------:R0:W-:Y:S01]  /*9d10*/  @P0 STG.E desc[UR36][R6.64+0x140], R11 ;  /* 0x0001400b06000986 */ /* 0x0001e2000c101924 */
[----:B------:R-:W-:Y:S01]  /*9d20*/  ISETP.GT.AND P0, PT, R0, 0x58, P2 ;  /* 0x000000580000780c */ /* 0x000fe20001704270 */
[----:B-1----:R-:W-:-:S05]  /*9d30*/  FMUL R9, R70, R154 ;  /* 0x0000009a46097220 */ /* 0x002fca0000400000 */
        /* <DEDUP_REMOVED lines=50> */
[----:B------:R-:W-:-:S05]  /*a060*/  @P4 IMAD.MOV.U32 R7, RZ, RZ, R15 ;  /* 0x000000ffff074224 */ /* 0x000fca00078e000f */
[----:B------:R0:W-:Y:S01]  /*a070*/  @P4 STG.E desc[UR36][R6.64+0x1a4], R79 ;  /* 0x0001a44f06004986 */ /* 0x0001e2000c101924 */
[----:B------:R-:W-:-:S03]  /*a080*/  ISETP.GT.AND P4, PT, R0, 0x71, P2 ;  /* 0x000000710000780c */ /* 0x000fc60001784270 */
[----:B------:R-:W-:Y:S01]  /*a090*/  @P3 STG.E desc[UR36][R4.64+0x1c0], R13 ;  /* 0x0001c00d04003986 */ /* 0x000fe2000c101924 */
[C---:B------:R-:W-:Y:S02]  /*a0a0*/  ISETP.GT.AND P3, PT, R0.reuse, 0x78, P1 ;  /* 0x000000780000780c */ /* 0x040fe40000f64270 */
[C---:B------:R-:W-:Y:S01]  /*a0b0*/  ISETP.GT.AND P1, PT, R0.reuse, 0x79, P1 ;  /* 0x000000790000780c */ /* 0x040fe20000f24270 */
[----:B------:R-:W-:Y:S01]  /*a0c0*/  @P5 STG.E desc[UR36][R4.64+0x1c4], R81 ;  /* 0x0001c45104005986 */ /* 0x000fe2000c101924 */
[C---:B------:R-:W-:Y:S02]  /*a0d0*/  ISETP.GT.AND P5, PT, R0.reuse, 0x78, P2 ;  /* 0x000000780000780c */ /* 0x040fe400017a4270 */
[----:B------:R-:W-:Y:S01]  /*a0e0*/  ISETP.GT.AND P2, PT, R0, 0x79, P2 ;  /* 0x000000790000780c */ /* 0x000fe20001744270 */
[----:B0-----:R-:W-:Y:S02]  /*a0f0*/  @P0 IMAD.MOV.U32 R6, RZ, RZ, R14 ;  /* 0x000000ffff060224 */ /* 0x001fe400078e000e */
[----:B------:R-:W-:-:S05]  /*a100*/  @P0 IMAD.MOV.U32 R7, RZ, RZ, R15 ;  /* 0x000000ffff070224 */ /* 0x000fca00078e000f */
[----:B------:R0:W-:Y:S02]  /*a110*/  @P0 STG.E desc[UR36][R6.64+0x1c0], R3 ;  /* 0x0001c00306000986 */ /* 0x0001e4000c101924 */
[----:B0-----:R-:W-:Y:S02]  /*a120*/  @P4 IMAD.MOV.U32 R6, RZ, RZ, R14 ;  /* 0x000000ffff064224 */ /* 0x001fe400078e000e */
[----:B------:R-:W-:-:S05]  /*a130*/  @P4 IMAD.MOV.U32 R7, RZ, RZ, R15 ;  /* 0x000000ffff074224 */ /* 0x000fca00078e000f */
[----:B------:R-:W-:Y:S04]  /*a140*/  @P4 STG.E desc[UR36][R6.64+0x1c4], R83 ;  /* 0x0001c45306004986 */ /* 0x000fe8000c101924 */
[----:B------:R-:W-:Y:S04]  /*a150*/  @P3 STG.E desc[UR36][R4.64+0x1e0], R21 ;  /* 0x0001e01504003986 */ /* 0x000fe8000c101924 */
[----:B------:R0:W-:Y:S02]  /*a160*/  @P1 STG.E desc[UR36][R4.64+0x1e4], R85 ;  /* 0x0001e45504001986 */ /* 0x0001e4000c101924 */
[----:B0-----:R-:W-:-:S02]  /*a170*/  @P5 IMAD.MOV.U32 R4, RZ, RZ, R14 ;  /* 0x000000ffff045224 */ /* 0x001fc400078e000e */
[----:B------:R-:W-:-:S05]  /*a180*/  @P5 IMAD.MOV.U32 R5, RZ, RZ, R15 ;  /* 0x000000ffff055224 */ /* 0x000fca00078e000f */
[----:B------:R0:W-:Y:S04]  /*a190*/  @P5 STG.E desc[UR36][R4.64+0x1e0], R9 ;  /* 0x0001e00904005986 */ /* 0x0001e8000c101924 */
[----:B------:R0:W-:Y:S02]  /*a1a0*/  @P2 STG.E desc[UR36][R14.64+0x1e4], R87 ;  /* 0x0001e4570e002986 */ /* 0x0001e4000c101924 */
.L_x_280:
[----:B------:R-:W-:Y:S05]  /*a1b0*/  BSYNC B0 ;  /* 0x0000000000007941 */ /* 0x000fea0003800000 */
.L_x_28:
[----:B------:R-:W-:Y:S01]  /*a1c0*/  ULDC UR4, c[0x0][0xc] ;  /* 0x0000030000047ab9 */ /* 0x000fe20000000800 */
[----:B------:R-:W-:Y:S01]  /*a1d0*/  ULDC UR5, c[0x0][0x10] ;  /* 0x0000040000057ab9 */ /* 0x000fe20000000800 */
[----:B---3--:R-:W3:Y:S01]  /*a1e0*/  LDC R3, c[0x0][0x14] ;  /* 0x00000500ff037b82 */ /* 0x008ee20000000800 */
[----:B------:R-:W-:Y:S01]  /*a1f0*/  UIMAD.WIDE.U32 UR4, UR4, UR5, URZ ;  /* 0x00000005040472a5 */ /* 0x000fe2000f8e003f */
[----:B------:R-:W-:Y:S01]  /*a200*/  PRMT R0, RZ, 0x7610, R0 ;  /* 0x00007610ff007816 */ /* 0x000fe20000000000 */
[----:B------:R-:W-:Y:S02]  /*a210*/  IMAD.MOV.U32 R153, RZ, RZ, -0x1 ;  /* 0xffffffffff997424 */ /* 0x000fe400078e00ff */
[----:B------:R-:W-:Y:S02]  /*a220*/  IMAD.MOV.U32 R23, RZ, RZ, -0x1 ;  /* 0xffffffffff177424 */ /* 0x000fe400078e00ff */
[----:B---3--:R-:W-:-:S04]  /*a230*/  IMAD.WIDE.U32 R16, R3, UR4, R16 ;  /* 0x0000000403107c25 */ /* 0x008fc8000f8e0010 */
[----:B------:R-:W-:Y:S01]  /*a240*/  IMAD R3, R3, UR5, RZ ;  /* 0x0000000503037c24 */ /* 0x000fe2000f8e02ff */
[----:B------:R-:W-:Y:S02]  /*a250*/  ULDC.64 UR4, c[0x0][0x650] ;  /* 0x0001940000047ab9 */ /* 0x000fe40000000a00 */
[----:B------:R-:W-:Y:S01]  /*a260*/  ISETP.GE.U32.AND P0, PT, R16, UR4, PT ;  /* 0x0000000410007c0c */ /* 0x000fe2000bf06070 */
[----:B------:R-:W-:-:S05]  /*a270*/  IMAD.IADD R17, R17, 0x1, R3 ;  /* 0x0000000111117824 */ /* 0x000fca00078e0203 */
[----:B------:R-:W-:-:S13]  /*a280*/  ISETP.GE.U32.AND.EX P0, PT, R17, UR5, PT, P0 ;  /* 0x0000000511007c0c */ /* 0x000fda000bf06100 */
[----:B------:R-:W-:Y:S05]  /*a290*/  @P0 BRA `(.L_x_281) ;  /* 0x0000000400640947 */ /* 0x000fea0003800000 */
[----:B------:R-:W3:Y:S01]  /*a2a0*/  S2R R12, SR_CTAID.X ;  /* 0x00000000000c7919 */ /* 0x000ee20000002500 */
[----:B0-2---:R-:W0:Y:S01]  /*a2b0*/  LDC.64 R10, c[0x0][0x628] ;  /* 0x00018a00ff0a7b82 */ /* 0x005e220000000a00 */
[----:B------:R-:W-:Y:S01]  /*a2c0*/  ULDC UR4, c[0x0][0x150] ;  /* 0x0000540000047ab9 */ /* 0x000fe20000000800 */
[----:B------:R-:W-:Y:S01]  /*a2d0*/  IMAD.MOV.U32 R8, RZ, RZ, R16 ;  /* 0x000000ffff087224 */ /* 0x000fe200078e0010 */
[----:B------:R-:W2:Y:S01]  /*a2e0*/  S2R R24, SR_CTAID.Y ;  /* 0x0000000000187919 */ /* 0x000ea20000002600 */
[----:B------:R-:W-:-:S04]  /*a2f0*/  IMAD.MOV.U32 R9, RZ, RZ, R17 ;  /* 0x000000ffff097224 */ /* 0x000fc800078e0011 */
[----:B------:R-:W1:Y:S08]  /*a300*/  LDC R21, c[0x0][0x144] ;  /* 0x00005100ff157b82 */ /* 0x000e700000000800 */
[----:B------:R-:W1:Y:S08]  /*a310*/  LDC R0, c[0x0][0x630] ;  /* 0x00018c00ff007b82 */ /* 0x000e700000000800 */
[----:B------:R-:W1:Y:S01]  /*a320*/  LDC.64 R14, c[0x0][0x620] ;  /* 0x00018800ff0e7b82 */ /* 0x000e620000000a00 */
[----:B0-----:R-:W-:-:S04]  /*a330*/  ISETP.NE.U32.AND P0, PT, R10, RZ, PT ;  /* 0x000000ff0a00720c */ /* 0x001fc80003f05070 */
[----:B------:R-:W-:Y:S02]  /*a340*/  ISETP.NE.AND.EX P0, PT, R11, RZ, PT, P0 ;  /* 0x000000ff0b00720c */ /* 0x000fe40003f05300 */
[----:B---3--:R-:W-:-:S05]  /*a350*/  I2FP.F32.U32 R3, R12 ;  /* 0x0000000c00037245 */ /* 0x008fca0000201000 */
[----:B------:R-:W-:-:S04]  /*a360*/  FMUL R3, R3, UR4 ;  /* 0x0000000403037c20 */ /* 0x000fc80008400000 */
[----:B------:R0:W3:Y:S02]  /*a370*/  F2I.U32.TRUNC.NTZ R20, R3 ;  /* 0x0000000300147305 */ /* 0x0000e4000020f000 */
[----:B--2---:R-:W-:Y:S05]  /*a380*/  @!P0 BRA `(.L_x_282) ;  /* 0x0000000000288947 */ /* 0x004fea0003800000 */
[----:B0-----:R-:W0:Y:S02]  /*a390*/  LDC R3, c[0x0][0x634] ;  /* 0x00018d00ff037b82 */ /* 0x001e240000000800 */
        /* <DEDUP_REMOVED lines=9> */
.L_x_282:
[----:B------:R-:W2:Y:S01]  /*a430*/  LDC.64 R28, c[0x0][0x640] ;  /* 0x00019000ff1c7b82 */ /* 0x000ea20000000a00 */
[-CC-:B-1----:R-:W-:Y:S01]  /*a440*/  SHF.R.U64 R23, R8, R0.reuse, R9.reuse ;  /* 0x0000000008177219 */ /* 0x182fe20000001209 */
[----:B---3--:R-:W-:Y:S01]  /*a450*/  IMAD.MOV R20, RZ, RZ, -R20 ;  /* 0x000000ffff147224 */ /* 0x008fe200078e0a14 */
[----:B------:R-:W-:Y:S01]  /*a460*/  SHF.R.U32.HI R0, RZ, R0, R9 ;  /* 0x00000000ff007219 */ /* 0x000fe20000011609 */
[----:B------:R-:W-:Y:S01]  /*a470*/  ULDC UR4, c[0x0][0x154] ;  /* 0x0000550000047ab9 */ /* 0x000fe20000000800 */
[----:B0-----:R-:W-:Y:S01]  /*a480*/  IADD3 R3, P0, RZ, -R23, RZ ;  /* 0x80000017ff037210 */ /* 0x001fe20007f1e0ff */
[----:B------:R-:W-:Y:S02]  /*a490*/  IMAD R21, R21, R20, R12 ;  /* 0x0000001415157224 */ /* 0x000fe400078e020c */
[----:B------:R-:W0:Y:S01]  /*a4a0*/  LDC R6, c[0x0][0x618] ;  /* 0x00018600ff067b82 */ /* 0x000e220000000800 */
[----:B------:R-:W-:Y:S02]  /*a4b0*/  IMAD.MOV.U32 R7, RZ, RZ, 0x1 ;  /* 0x00000001ff077424 */ /* 0x000fe400078e00ff */
[----:B------:R-:W-:-:S04]  /*a4c0*/  IMAD.X R5, RZ, RZ, ~R0, P0 ;  /* 0x000000ffff057224 */ /* 0x000fc800000e0e00 */
[-C--:B------:R-:W-:Y:S01]  /*a4d0*/  IMAD R0, R5, R14.reuse, RZ ;  /* 0x0000000e05007224 */ /* 0x080fe200078e02ff */
[----:B------:R-:W1:Y:S01]  /*a4e0*/  LDC R8, c[0x0][0x608] ;  /* 0x00018200ff087b82 */ /* 0x000e620000000800 */
[----:B------:R-:W-:-:S04]  /*a4f0*/  IMAD.WIDE.U32 R4, R3, R14, R16 ;  /* 0x0000000e03047225 */ /* 0x000fc800078e0010 */
[----:B------:R-:W-:Y:S01]  /*a500*/  IMAD R3, R3, R15, R0 ;  /* 0x0000000f03037224 */ /* 0x000fe200078e0200 */
[----:B------:R-:W-:Y:S02]  /*a510*/  I2FP.F32.U32 R0, R24 ;  /* 0x0000001800007245 */ /* 0x000fe40000201000 */
[----:B------:R-:W3:Y:S01]  /*a520*/  LDC R26, c[0x0][0x658] ;  /* 0x00019600ff1a7b82 */ /* 0x000ee20000000800 */
[----:B------:R-:W-:Y:S01]  /*a530*/  IMAD.IADD R3, R5, 0x1, R3 ;  /* 0x0000000105037824 */ /* 0x000fe200078e0203 */
[----:B--2---:R-:W-:Y:S01]  /*a540*/  ISETP.NE.U32.AND P0, PT, R28, RZ, PT ;  /* 0x000000ff1c00720c */ /* 0x004fe20003f05070 */
[----:B------:R-:W-:Y:S01]  /*a550*/  FMUL R0, R0, UR4 ;  /* 0x0000000400007c20 */ /* 0x000fe20008400000 */
[----:B------:R-:W-:Y:S02]  /*a560*/  IMAD.MOV.U32 R5, RZ, RZ, -0x1 ;  /* 0xffffffffff057424 */ /* 0x000fe400078e00ff */
[----:B------:R-:W-:Y:S01]  /*a570*/  ISETP.NE.AND.EX P0, PT, R29, RZ, PT, P0 ;  /* 0x000000ff1d00720c */ /* 0x000fe20003f05300 */
[----:B------:R2:W2:Y:S01]  /*a580*/  F2I.U32.TRUNC.NTZ R13, R0 ;  /* 0x00000000000d7305 */ /* 0x0004a2000020f000 */
[----:B------:R-:W2:Y:S01]  /*a590*/  LDC R15, c[0x0][0x148] ;  /* 0x00005200ff0f7b82 */ /* 0x000ea20000000800 */
[----:B0-----:R-:W-:-:S02]  /*a5a0*/  SHF.R.U64 R12, R4, R6, R3 ;  /* 0x00000006040c7219 */ /* 0x001fc40000001203 */
[----:B------:R-:W-:-:S05]  /*a5b0*/  SHF.R.U32.HI R3, RZ, R6, R3 ;  /* 0x00000006ff037219 */ /* 0x000fca0000011603 */
[----:B------:R-:W0:Y:S01]  /*a5c0*/  LDC R20, c[0x0][0x600] ;  /* 0x00018000ff147b82 */ /* 0x000e220000000800 */
[-CC-:B-1----:R-:W-:Y:S02]  /*a5d0*/  SHF.R.U64 R10, R12, R8.reuse, R3.reuse ;  /* 0x000000080c0a7219 */ /* 0x182fe40000001203 */
[----:B------:R-:W-:-:S05]  /*a5e0*/  SHF.R.U32.HI R3, RZ, R8, R3 ;  /* 0x00000008ff037219 */ /* 0x000fca0000011603 */
[----:B------:R-:W1:Y:S01]  /*a5f0*/  LDC R27, c[0x0][0x648] ;  /* 0x00019200ff1b7b82 */ /* 0x000e620000000800 */
[-C--:B---3--:R-:W-:Y:S02]  /*a600*/  SHF.L.U32 R4, R5, R26.reuse, RZ ;  /* 0x0000001a05047219 */ /* 0x088fe400000006ff */
[--C-:B------:R-:W-:Y:S02]  /*a610*/  SHF.R.U64 R14, R10, R26, R3.reuse ;  /* 0x0000001a0a0e7219 */ /* 0x100fe40000001203 */
[----:B------:R-:W-:Y:S02]  /*a620*/  LOP3.LUT R25, RZ, R4, RZ, 0x33, !PT ;  /* 0x00000004ff197212 */ /* 0x000fe400078e33ff */
[-C--:B------:R-:W-:Y:S01]  /*a630*/  SHF.R.U32.HI R5, RZ, R26.reuse, R3 ;  /* 0x0000001aff057219 */ /* 0x080fe20000011603 */
[----:B------:R-:W3:Y:S01]  /*a640*/  LDC R30, c[0x0][0x638] ;  /* 0x00018e00ff1e7b82 */ /* 0x000ee20000000800 */
[----:B------:R-:W-:Y:S01]  /*a650*/  SHF.L.U32 R152, R7, R26, RZ ;  /* 0x0000001a07987219 */ /* 0x000fe200000006ff */
[----:B------:R-:W-:-:S06]  /*a660*/  IMAD.MOV.U32 R4, RZ, RZ, R14 ;  /* 0x000000ffff047224 */ /* 0x000fcc00078e000e */
[----:B------:R-:W0:Y:S01]  /*a670*/  LDC R31, c[0x0][0x610] ;  /* 0x00018400ff1f7b82 */ /* 0x000e220000000800 */
[----:B------:R-:W-:Y:S05]  /*a680*/  @!P0 BRA `(.L_x_283) ;  /* 0x0000000000288947 */ /* 0x000fea0003800000 */
[----:B------:R-:W4:Y:S02]  /*a690*/  LDC R3, c[0x0][0x64c] ;  /* 0x00019300ff037b82 */ /* 0x000f240000000800 */
[----:B----4-:R-:W-:-:S05]  /*a6a0*/  IADD3 R3, P0, R14, R3, RZ ;  /* 0x000000030e037210 */ /* 0x010fca0007f1e0ff */
        /* <DEDUP_REMOVED lines=8> */
.L_x_283:
[----:B------:R-:W-:Y:S01]  /*a730*/  ISETP.NE.AND P0, PT, R2, 0x1, PT ;  /* 0x000000010200780c */ /* 0x000fe20003f05270 */
[----:B0-----:R-:W-:Y:S01]  /*a740*/  VIADD R7, R20, 0xffffffff ;  /* 0xffffffff14077836 */ /* 0x001fe20000000000 */
[----:B-12---:R-:W-:Y:S01]  /*a750*/  SHF.R.U64 R0, R4, R27, R5 ;  /* 0x0000001b04007219 */ /* 0x006fe20000001205 */
[----:B------:R-:W-:Y:S01]  /*a760*/  IMAD.MOV R13, RZ, RZ, -R13 ;  /* 0x000000ffff0d7224 */ /* 0x000fe200078e0a0d */
[----:B------:R-:W-:Y:S01]  /*a770*/  LOP3.LUT R5, R10, R25, RZ, 0xc0, !PT ;  /* 0x000000190a057212 */ /* 0x000fe200078ec0ff */
[----:B------:R-:W-:Y:S02]  /*a780*/  IMAD.MOV.U32 R4, RZ, RZ, 0x1 ;  /* 0x00000001ff047424 */ /* 0x000fe400078e00ff */
[----:B------:R-:W-:Y:S02]  /*a790*/  IMAD.MOV R3, RZ, RZ, -R0 ;  /* 0x000000ffff037224 */ /* 0x000fe400078e0a00 */
[----:B------:R-:W-:Y:S01]  /*a7a0*/  IMAD R152, R152, R0, R5 ;  /* 0x0000000098987224 */ /* 0x000fe200078e0205 */
[----:B------:R-:W-:Y:S01]  /*a7b0*/  LOP3.LUT R5, R12, R7, RZ, 0xc0, !PT ;  /* 0x000000070c057212 */ /* 0x000fe200078ec0ff */
[----:B---3--:R-:W-:-:S02]  /*a7c0*/  IMAD R0, R3, R30, R14 ;  /* 0x0000001e03007224 */ /* 0x008fc400078e020e */
[----:B------:R-:W-:Y:S02]  /*a7d0*/  @P0 IMAD R21, R15, R13, R24 ;  /* 0x0000000d0f150224 */ /* 0x000fe400078e0218 */
[----:B------:R-:W-:Y:S01]  /*a7e0*/  IMAD R3, R0, R20, R5 ;  /* 0x0000001400037224 */ /* 0x000fe200078e0205 */
[----:B------:R-:W-:Y:S01]  /*a7f0*/  PRMT R0, R4, 0x7610, R0 ;  /* 0x0000761004007816 */ /* 0x000fe20000000000 */
[----:B------:R-:W-:-:S05]  /*a800*/  IMAD R152, R152, R31, R21 ;  /* 0x0000001f98987224 */ /* 0x000fca00078e0215 */
[----:B------:R-:W-:Y:S02]  /*a810*/  SEL R153, R3, R152, !P0 ;  /* 0x0000009803997207 */ /* 0x000fe40004000000 */
[----:B------:R-:W-:-:S07]  /*a820*/  SEL R152, R152, R3, !P0 ;  /* 0x0000000398987207 */ /* 0x000fce0004000000 */
.L_x_281:
[----:B------:R-:W-:-:S13]  /*a830*/  LOP3.LUT P0, RZ, R0, 0xff, RZ, 0xc0, !PT ;  /* 0x000000ff00ff7812 */ /* 0x000fda000780c0ff */
[----:B------:R-:W-:Y:S05]  /*a840*/  @P0 BRA `(.L_x_284) ;  /* 0xffffff6400d00947 */ /* 0x000fea000383ffff */
[----:B------:R-:W-:Y:S05]  /*a850*/  EXIT ;  /* 0x000000000000794d */ /* 0x000fea0003800000 */
.L_x_3:
[----:B0-----:R-:W-:Y:S01]  /*a860*/  ULDC.64 UR4, c[0x0][0x650] ;  /* 0x0001940000047ab9 */ /* 0x001fe20000000a00 */
        /* <DEDUP_REMOVED lines=25> */
.L_x_286:
[--C-:B------:R-:W-:Y:S01]  /*aa00*/  SHF.R.U64 R12, R10, R14, R11.reuse ;  /* 0x0000000e0a0c7219 */ /* 0x100fe2000000120b */
[----:B------:R-:W0:Y:S01]  /*aa10*/  LDC R22, c[0x0][0x618] ;  /* 0x00018600ff167b82 */ /* 0x000e220000000800 */
[----:B------:R-:W-:Y:S01]  /*aa20*/  I2FP.F32.U32 R6, R4 ;  /* 0x0000000400067245 */ /* 0x000fe20000201000 */
[----:B------:R-:W-:Y:S01]  /*aa30*/  ULDC UR4, c[0x0][0x150] ;  /* 0x0000540000047ab9 */ /* 0x000fe20000000800 */
[----:B------:R-:W-:Y:S02]  /*aa40*/  SHF.R.U32.HI R5, RZ, R14, R11 ;  /* 0x0000000eff057219 */ /* 0x000fe4000001160b */
[----:B------:R-:W-:Y:S01]  /*aa50*/  IADD3 R9, P0, RZ, -R12, RZ ;  /* 0x8000000cff097210 */ /* 0x000fe20007f1e0ff */
[----:B------:R-:W-:Y:S01]  /*aa60*/  FMUL R11, R6, UR4 ;  /* 0x00000004060b7c20 */ /* 0x000fe20008400000 */
[----:B------:R-:W-:Y:S01]  /*aa70*/  ULDC UR4, c[0x0][0x154] ;  /* 0x0000550000047ab9 */ /* 0x000fe20000000800 */
[----:B------:R-:W1:Y:S02]  /*aa80*/  LDC.64 R24, c[0x0][0x640] ;  /* 0x00019000ff187b82 */ /* 0x000e640000000a00 */
[----:B------:R-:W-:-:S02]  /*aa90*/  IMAD.X R5, RZ, RZ, ~R5, P0 ;  /* 0x000000ffff057224 */ /* 0x000fc400000e0e05 */
[----:B------:R-:W2:Y:S01]  /*aaa0*/  F2I.U32.TRUNC.NTZ R11, R11 ;  /* 0x0000000b000b7305 */ /* 0x000ea2000020f000 */
[----:B------:R-:W-:-:S03]  /*aab0*/  IMAD.WIDE.U32 R6, R9, R20, R16 ;  /* 0x0000001409067225 */ /* 0x000fc600078e0010 */
[----:B------:R-:W3:Y:S01]  /*aac0*/  LDC R13, c[0x0][0x144] ;  /* 0x00005100ff0d7b82 */ /* 0x000ee20000000800 */
[----:B------:R-:W-:-:S04]  /*aad0*/  IMAD R8, R5, R20, RZ ;  /* 0x0000001405087224 */ /* 0x000fc800078e02ff */
[----:B------:R-:W-:Y:S02]  /*aae0*/  IMAD R5, R9, R21, R8 ;  /* 0x0000001509057224 */ /* 0x000fe400078e0208 */
[----:B------:R-:W-:Y:S01]  /*aaf0*/  IMAD.MOV.U32 R8, RZ, RZ, -0x1 ;  /* 0xffffffffff087424 */ /* 0x000fe200078e00ff */
[----:B------:R-:W4:Y:S01]  /*ab00*/  LDC R14, c[0x0][0x608] ;  /* 0x00018200ff0e7b82 */ /* 0x000f220000000800 */
[----:B------:R-:W-:Y:S01]  /*ab10*/  IMAD.IADD R5, R7, 0x1, R5 ;  /* 0x0000000107057824 */ /* 0x000fe200078e0205 */
[----:B------:R-:W-:-:S04]  /*ab20*/  I2FP.F32.U32 R7, R3 ;  /* 0x0000000300077245 */ /* 0x000fc80000201000 */
[-C--:B0-----:R-:W-:Y:S01]  /*ab30*/  SHF.R.U64 R10, R6, R22.reuse, R5 ;  /* 0x00000016060a7219 */ /* 0x081fe20000001205 */
[----:B--2---:R-:W-:Y:S01]  /*ab40*/  IMAD.MOV R6, RZ, RZ, -R11 ;  /* 0x000000ffff067224 */ /* 0x004fe200078e0a0b */
[----:B------:R-:W0:Y:S01]  /*ab50*/  LDC R9, c[0x0][0x658] ;  /* 0x00019600ff097b82 */ /* 0x000e220000000800 */
[----:B-1----:R-:W-:Y:S01]  /*ab60*/  ISETP.NE.U32.AND P0, PT, R24, RZ, PT ;  /* 0x000000ff1800720c */ /* 0x002fe20003f05070 */
[----:B------:R-:W-:Y:S01]  /*ab70*/  FMUL R7, R7, UR4 ;  /* 0x0000000407077c20 */ /* 0x000fe20008400000 */
[----:B------:R-:W-:Y:S02]  /*ab80*/  SHF.R.U32.HI R5, RZ, R22, R5 ;  /* 0x00000016ff057219 */ /* 0x000fe40000011605 */
[----:B------:R-:W-:-:S03]  /*ab90*/  ISETP.NE.AND.EX P0, PT, R25, RZ, PT, P0 ;  /* 0x000000ff1900720c */ /* 0x000fc60003f05300 */
[----:B------:R-:W1:Y:S01]  /*aba0*/  LDC R20, c[0x0][0x148] ;  /* 0x00005200ff147b82 */ /* 0x000e620000000800 */
[----:B---3--:R-:W-:Y:S02]  /*abb0*/  IMAD R23, R13, R6, R4 ;  /* 0x000000060d177224 */ /* 0x008fe400078e0204 */
[----:B------:R-:W-:-:S05]  /*abc0*/  IMAD.MOV.U32 R6, RZ, RZ, 0x1 ;  /* 0x00000001ff067424 */ /* 0x000fca00078e00ff */
[----:B------:R-:W2:Y:S01]  /*abd0*/  LDC R21, c[0x0][0x600] ;  /* 0x00018000ff157b82 */ /* 0x000ea20000000800 */
[-CC-:B----4-:R-:W-:Y:S02]  /*abe0*/  SHF.R.U64 R13, R10, R14.reuse, R5.reuse ;  /* 0x0000000e0a0d7219 */ /* 0x190fe40000001205 */
[----:B------:R-:W-:Y:S02]  /*abf0*/  SHF.R.U32.HI R4, RZ, R14, R5 ;  /* 0x0000000eff047219 */ /* 0x000fe40000011605 */
[----:B------:R3:W4:Y:S03]  /*ac00*/  F2I.U32.TRUNC.NTZ R14, R7 ;  /* 0x00000007000e7305 */ /* 0x000726000020f000 */
[----:B------:R-:W1:Y:S01]  /*ac10*/  LDC R26, c[0x0][0x648] ;  /* 0x00019200ff1a7b82 */ /* 0x000e620000000800 */
[-C--:B0-----:R-:W-:Y:S02]  /*ac20*/  SHF.R.U64 R15, R13, R9.reuse, R4 ;  /* 0x000000090d0f7219 */ /* 0x081fe40000001204 */
[----:B------:R-:W-:-:S02]  /*ac30*/  SHF.L.U32 R8, R8, R9, RZ ;  /* 0x0000000908087219 */ /* 0x000fc400000006ff */
[-C--:B------:R-:W-:Y:S01]  /*ac40*/  SHF.R.U32.HI R5, RZ, R9.reuse, R4 ;  /* 0x00000009ff057219 */ /* 0x080fe20000011604 */
[----:B------:R-:W-:Y:S01]  /*ac50*/  IMAD.MOV.U32 R4, RZ, RZ, R15 ;  /* 0x000000ffff047224 */ /* 0x000fe200078e000f */
[----:B------:R-:W-:Y:S01]  /*ac60*/  SHF.L.U32 R22, R6, R9, RZ ;  /* 0x0000000906167219 */ /* 0x000fe200000006ff */
[----:B------:R-:W0:Y:S01]  /*ac70*/  LDC R27, c[0x0][0x638] ;  /* 0x00018e00ff1b7b82 */ /* 0x000e220000000800 */
[----:B------:R-:W-:-:S07]  /*ac80*/  LOP3.LUT R28, RZ, R8, RZ, 0x33, !PT ;  /* 0x00000008ff1c7212 */ /* 0x000fce00078e33ff */
        /* <DEDUP_REMOVED lines=12> */
.L_x_287:
[----:B------:R-:W-:Y:S01]  /*ad50*/  ISETP.NE.AND P0, PT, R2, 0x1, PT ;  /* 0x000000010200780c */ /* 0x000fe20003f05270 */
[----:B--2---:R-:W-:Y:S01]  /*ad60*/  VIADD R7, R21, 0xffffffff ;  /* 0xffffffff15077836 */ /* 0x004fe20000000000 */
[----:B-1----:R-:W-:Y:S01]  /*ad70*/  SHF.R.U64 R5, R4, R26, R5 ;  /* 0x0000001a04057219 */ /* 0x002fe20000001205 */
[----:B------:R-:W-:Y:S01]  /*ad80*/  IMAD.MOV R14, RZ, RZ, -R14 ;  /* 0x000000ffff0e7224 */ /* 0x000fe200078e0a0e */
[----:B------:R-:W-:Y:S01]  /*ad90*/  LOP3.LUT R4, R13, R28, RZ, 0xc0, !PT ;  /* 0x0000001c0d047212 */ /* 0x000fe200078ec0ff */
[----:B------:R-:W-:Y:S01]  /*ada0*/  IMAD.MOV.U32 R8, RZ, RZ, R12 ;  /* 0x000000ffff087224 */ /* 0x000fe200078e000c */
[----:B------:R-:W-:Y:S01]  /*adb0*/  LOP3.LUT R10, R10, R7, RZ, 0xc0, !PT ;  /* 0x000000070a0a7212 */ /* 0x000fe200078ec0ff */
[----:B------:R-:W-:Y:S02]  /*adc0*/  IMAD.MOV R6, RZ, RZ, -R5 ;  /* 0x000000ffff067224 */ /* 0x000fe400078e0a05 */
[----:B------:R-:W-:-:S04]  /*add0*/  IMAD R4, R22, R5, R4 ;  /* 0x0000000516047224 */ /* 0x000fc800078e0204 */
[----:B------:R-:W-:Y:S02]  /*ade0*/  @P0 IMAD R23, R20, R14, R3 ;  /* 0x0000000e14170224 */ /* 0x000fe400078e0203 */
[----:B0-----:R-:W-:Y:S02]  /*adf0*/  IMAD R3, R6, R27, R15 ;  /* 0x0000001b06037224 */ /* 0x001fe400078e020f */
[----:B------:R-:W-:Y:S02]  /*ae00*/  IMAD R7, R4, R29, R23 ;  /* 0x0000001d04077224 */ /* 0x000fe400078e0217 */
[----:B------:R-:W-:Y:S02]  /*ae10*/  IMAD R4, R3, R21, R10 ;  /* 0x0000001503047224 */ /* 0x000fe400078e020a */
[----:B------:R-:W-:-:S03]  /*ae20*/  IMAD.MOV.U32 R6, RZ, RZ, 0x1 ;  /* 0x00000001ff067424 */ /* 0x000fc600078e00ff */
[----:B------:R-:W-:Y:S02]  /*ae30*/  SEL R9, R4, R7, !P0 ;  /* 0x0000000704097207 */ /* 0x000fe40004000000 */
[----:B------:R-:W-:-:S07]  /*ae40*/  SEL R7, R7, R4, !P0 ;  /* 0x0000000407077207 */ /* 0x000fce0004000000 */
.L_x_285:
[----:B------:R-:W-:-:S08]  /*ae50*/  NOP ;  /* 0x0000000000007918 */ /* 0x000fd00000000000 */
[----:B------:R-:W0:-:S00]  /*ae60*/  USETMAXREG.DEALLOC.CTAPOOL 0x28 ;  /* 0x00000028000079c8 */ /* 0x000e0000080e0500 */
[----:B0-----:R-:W-:-:S13]  /*ae70*/  ISETP.NE.AND P0, PT, R0, RZ, PT ;  /* 0x000000ff0000720c */ /* 0x001fda0003f05270 */
[----:B------:R-:W-:Y:S05]  /*ae80*/  @P0 EXIT ;  /* 0x000000000000094d */ /* 0x000fea0003800000 */
[----:B------:R-:W-:Y:S01]  /*ae90*/  LOP3.LUT P0, RZ, R6, 0xff, RZ, 0xc0, !PT ;  /* 0x000000ff06ff7812 */ /* 0x000fe2000780c0ff */
[----:B------:R-:W-:Y:S02]  /*aea0*/  IMAD.MOV.U32 R0, RZ, RZ, 0x1 ;  /* 0x00000001ff007424 */ /* 0x000fe400078e00ff */
[----:B------:R-:W-:-:S10]  /*aeb0*/  IMAD.MOV.U32 R12, RZ, RZ, RZ ;  /* 0x000000ffff0c7224 */ /* 0x000fd400078e00ff */
[----:B------:R-:W-:Y:S05]  /*aec0*/  @!P0 BRA `(.L_x_288) ;  /* 0x0000000c00388947 */ /* 0x000fea0003800000 */
[----:B------:R-:W0:Y:S01]  /*aed0*/  LDC R0, c[0x0][0x28c] ;  /* 0x0000a300ff007b82 */ /* 0x000e220000000800 */
[----:B------:R-:W-:Y:S01]  /*aee0*/  ULDC UR5, c[0x0][0x600] ;  /* 0x0001800000057ab9 */ /* 0x000fe20000000800 */
[----:B------:R-:W-:Y:S01]  /*aef0*/  ULDC UR4, c[0x0][0xc] ;  /* 0x0000030000047ab9 */ /* 0x000fe20000000800 */
[----:B------:R-:W-:Y:S01]  /*af00*/  UIADD3 UR16, UR5, -0x1, URZ ;  /* 0xffffffff05107890 */ /* 0x000fe2000fffe03f */
[C---:B------:R-:W-:Y:S01]  /*af10*/  LOP3.LUT P2, RZ, R18.reuse, 0x7f, RZ, 0xc0, !PT ;  /* 0x0000007f12ff7812 */ /* 0x040fe2000784c0ff */
[----:B------:R-:W-:Y:S01]  /*af20*/  ULDC UR6, c[0x0][0x658] ;  /* 0x0001960000067ab9 */ /* 0x000fe20000000800 */
[----:B------:R-:W-:Y:S01]  /*af30*/  ULDC UR5, c[0x0][0x10] ;  /* 0x0000040000057ab9 */ /* 0x000fe20000000800 */
[----:B------:R-:W-:Y:S01]  /*af40*/  UMOV UR7, 0xffffffff ;  /* 0xffffffff00077882 */ /* 0x000fe20000000000 */
[----:B------:R-:W-:Y:S01]  /*af50*/  UMOV UR8, 0x1 ;  /* 0x0000000100087882 */ /* 0x000fe20000000000 */
[----:B------:R-:W-:Y:S01]  /*af60*/  UIMAD.WIDE.U32 UR4, UR4, UR5, URZ ;  /* 0x00000005040472a5 */ /* 0x000fe2000f8e003f */
[----:B------:R-:W-:Y:S01]  /*af70*/  LOP3.LUT P0, RZ, R18, 0x1f, RZ, 0xc0, !PT ;  /* 0x0000001f12ff7812 */ /* 0x000fe2000780c0ff */
[----:B------:R-:W-:Y:S01]  /*af80*/  USHF.L.U32 UR7, UR7, UR6, URZ ;  /* 0x0000000607077299 */ /* 0x000fe2000800063f */
[----:B------:R-:W-:Y:S01]  /*af90*/  BSSY B0, `(.L_x_288) ;  /* 0x00000c1000007945 */ /* 0x000fe20003800000 */
[----:B------:R-:W-:Y:S01]  /*afa0*/  USHF.L.U32 UR18, UR8, UR6, URZ ;  /* 0x0000000608127299 */ /* 0x000fe2000800063f */
[----:B------:R-:W-:Y:S01]  /*afb0*/  IMAD.MOV.U32 R13, RZ, RZ, 0x1 ;  /* 0x00000001ff0d7424 */ /* 0x000fe200078e00ff */
[----:B------:R-:W-:Y:S01]  /*afc0*/  LOP3.LUT R11, R19, 0x2, RZ, 0xfc, !PT ;  /* 0x00000002130b7812 */ /* 0x000fe200078efcff */
[----:B------:R-:W-:Y:S01]  /*afd0*/  ULDC UR6, c[0x0][0x14] ;  /* 0x0000050000067ab9 */ /* 0x000fe20000000800 */
[----:B------:R-:W-:Y:S01]  /*afe0*/  PLOP3.LUT P0, PT, P0, P2, PT, 0x8a, 0x0 ;  /* 0x000000000000781c */ /* 0x000fe20000705172 */
[----:B------:R-:W-:Y:S01]  /*aff0*/  UIMAD.WIDE.U32 UR20, UR4, UR6, URZ ;  /* 0x00000006041472a5 */ /* 0x000fe2000f8e003f */
[----:B------:R-:W-:Y:S01]  /*b000*/  IMAD.MOV.U32 R12, RZ, RZ, RZ ;  /* 0x000000ffff0c7224 */ /* 0x000fe200078e00ff */
[----:B------:R-:W-:-:S02]  /*b010*/  UIMAD UR13, UR5, UR6, URZ ;  /* 0x00000006050d72a4 */ /* 0x000fc4000f8e023f */
[----:B------:R-:W-:Y:S01]  /*b020*/  ULOP3.LUT UR17, URZ, UR7, URZ, 0x33, !UPT ;  /* 0x000000073f117292 */ /* 0x000fe2000f8e333f */
[----:B0-----:R-:W-:Y:S01]  /*b030*/  VIADD R0, R0, 0x1f ;  /* 0x0000001f00007836 */ /* 0x001fe20000000000 */
[----:B------:R-:W-:Y:S01]  /*b040*/  UIADD3 UR13, UR21, UR13, URZ ;  /* 0x0000000d150d7290 */ /* 0x000fe2000fffe03f */
[----:B------:R-:W-:-:S03]  /*b050*/  ULDC.64 UR22, c[0x0][0x198] ;  /* 0x0000660000167ab9 */ /* 0x000fc60000000a00 */
[----:B------:R-:W-:-:S04]  /*b060*/  SHF.R.S32.HI R3, RZ, 0x1f, R0 ;  /* 0x0000001fff037819 */ /* 0x000fc80000011400 */
[----:B------:R-:W-:Y:S01]  /*b070*/  LEA.HI R3, R3, R0, RZ, 0x5 ;  /* 0x0000000003037211 */ /* 0x000fe200078f28ff */
[----:B------:R-:W-:-:S03]  /*b080*/  IMAD.MOV.U32 R0, RZ, RZ, 0x1 ;  /* 0x00000001ff007424 */ /* 0x000fc600078e00ff */
[----:B------:R-:W-:-:S05]  /*b090*/  SHF.R.S32.HI R3, RZ, 0x5, R3 ;  /* 0x00000005ff037819 */ /* 0x000fca0000011403 */
[----:B------:R-:W-:-:S07]  /*b0a0*/  VIADD R10, R3, 0x1 ;  /* 0x00000001030a7836 */ /* 0x000fce0000000000 */
.L_x_300:
[----:B------:R-:W-:-:S03]  /*b0b0*/  UMOV UR4, 0xffffffff ;  /* 0xffffffff00047882 */ /* 0x000fc60000000000 */
[----:B------:R-:W-:Y:S05]  /*b0c0*/  BRA.DIV UR4, `(.L_x_289) ;  /* 0x0000001204107947 */ /* 0x000fea000b800000 */
[----:B------:R-:W-:-:S13]  /*b0d0*/  ELECT P6, URZ, PT ;  /* 0x00000000003f782f */ /* 0x000fda00038c0000 */
.L_x_314:
[----:B------:R-:W0:Y:S01]  /*b0e0*/  LDC R4, c[0x0][0x28c] ;  /* 0x0000a300ff047b82 */ /* 0x000e220000000800 */
[----:B------:R-:W-:Y:S01]  /*b0f0*/  BSSY B1, `(.L_x_290) ;  /* 0x0000037000017945 */ /* 0x000fe20003800000 */
[----:B0-----:R-:W-:-:S13]  /*b100*/  ISETP.LT.OR P6, PT, R4, 0x1, !P6 ;  /* 0x000000010400780c */ /* 0x001fda00077c1670 */
[----:B------:R-:W-:Y:S05]  /*b110*/  @P6 BRA `(.L_x_291) ;  /* 0x0000000000d06947 */ /* 0x000fea0003800000 */
[----:B------:R-:W-:Y:S02]  /*b120*/  IMAD.SHL.U32 R15, R9, 0x80, RZ ;  /* 0x00000080090f7824 */ /* 0x000fe400078e00ff */
[----:B------:R-:W-:Y:S02]  /*b130*/  IMAD.SHL.U32 R18, R7, 0x100, RZ ;  /* 0x0000010007127824 */ /* 0x000fe400078e00ff */
[----:B------:R-:W-:Y:S02]  /*b140*/  IMAD.MOV.U32 R20, RZ, RZ, RZ ;  /* 0x000000ffff147224 */ /* 0x000fe400078e00ff */
[----:B------:R-:W-:Y:S02]  /*b150*/  IMAD.MOV.U32 R4, RZ, RZ, R10 ;  /* 0x000000ffff047224 */ /* 0x000fe400078e000a */
[----:B------:R-:W-:Y:S02]  /*b160*/  IMAD.MOV.U32 R5, RZ, RZ, R0 ;  /* 0x000000ffff057224 */ /* 0x000fe400078e0000 */
[----:B------:R-:W-:-:S07]  /*b170*/  IMAD.MOV.U32 R6, RZ, RZ, R12 ;  /* 0x000000ffff067224 */ /* 0x000fce00078e000c */
.L_x_295:
[----:B------:R-:W0:Y:S01]  /*b180*/  S2R R14, SR_CgaCtaId ;  /* 0x00000000000e7919 */ /* 0x000e220000008800 */
[----:B------:R-:W-:Y:S01]  /*b190*/  MOV R7, 0x400 ;  /* 0x0000040000077802 */ /* 0x000fe20000000f00 */
[----:B------:R-:W1:Y:S03]  /*b1a0*/  @!P2 LDC R9, c[0x0][0x500] ;  /* 0x00014000ff09ab82 */ /* 0x000e660000000800 */
[----:B0-----:R-:W-:Y:S02]  /*b1b0*/  LEA R21, R14, R7, 0x18 ;  /* 0x000000070e157211 */ /* 0x001fe400078ec0ff */
[----:B------:R-:W-:-:S03]  /*b1c0*/  SHF.L.U32 R7, R5, 0x1f, RZ ;  /* 0x0000001f05077819 */ /* 0x000fc600000006ff */
[----:B------:R-:W-:-:S04]  /*b1d0*/  IMAD R14, R6, 0x8, R21 ;  /* 0x00000008060e7824 */ /* 0x000fc800078e0215 */
[----:B------:R-:W0:Y:S02]  /*b1e0*/  SYNCS.PHASECHK.TRANS64.TRYWAIT P1, [R14+URZ+0x38], R7 ;  /* 0x000038070e0075a7 */ /* 0x000e24000802017f */
[----:B01----:R-:W-:Y:S05]  /*b1f0*/  @!P1 BRA `(.L_x_292) ;  /* 0x0000000c00e49947 */ /* 0x003fea0003800000 */
.L_x_315:
[----:B0-----:R-:W-:Y:S01]  /*b200*/  PRMT R7, R11, 0x9910, RZ ;  /* 0x000099100b077816 */ /* 0x001fe200000000ff */
[----:B------:R0:W-:Y:S03]  /*b210*/  @!P2 SYNCS.ARRIVE.TRANS64 RZ, [R14+URZ], R9 ;  /* 0x000000090effa9a7 */ /* 0x0001e6000800003f */
[----:B------:R-:W-:-:S13]  /*b220*/  ISETP.NE.AND P1, PT, R7, 0x2, PT ;  /* 0x000000020700780c */ /* 0x000fda0003f25270 */
[----:B0-----:R-:W-:Y:S05]  /*b230*/  @P1 BRA `(.L_x_293) ;  /* 0x0000000000041947 */ /* 0x001fea0003800000 */
[----:B------:R-:W-:Y:S01]  /*b240*/  BPT.TRAP 0x1 ;  /* 0x000000040000795c */ /* 0x000fe20000300000 */
.L_x_293:
[----:B------:R-:W-:Y:S05]  /*b250*/  @P0 BRA `(.L_x_294) ;  /* 0x0000000000040947 */ /* 0x000fea0003800000 */
[----:B------:R-:W-:Y:S01]  /*b260*/  BPT.TRAP 0x1 ;  /* 0x000000040000795c */ /* 0x000fe20000300000 */
.L_x_294:
[--C-:B------:R-:W-:Y:S01]  /*b270*/  IMAD R7, R6, 0x8000, R21.reuse ;  /* 0x0000800006077824 */ /* 0x100fe200078e0215 */
[----:B------:R-:W-:Y:S01]  /*b280*/  R2UR UR9, R14 ;  /* 0x000000000e0972ca */ /* 0x000fe200000e0000 */
[----:B------:R-:W-:Y:S01]  /*b290*/  IMAD R21, R6, 0x4000, R21 ;  /* 0x0000400006157824 */ /* 0x000fe200078e0215 */
[----:B------:R-:W-:Y:S01]  /*b2a0*/  UIADD3 UR4, UP0, UR22, 0xf0, URZ ;  /* 0x000000f016047890 */ /* 0x000fe2000ff1e03f */
[----:B------:R-:W-:Y:S01]  /*b2b0*/  VIADD R4, R4, 0xffffffff ;  /* 0xffffffff04047836 */ /* 0x000fe20000000000 */
[----:B------:R-:W-:Y:S01]  /*b2c0*/  R2UR UR5, R7 ;  /* 0x00000000070572ca */ /* 0x000fe200000e0000 */
[----:B------:R-:W-:Y:S01]  /*b2d0*/  UIADD3 UR24, UP1, UR22, 0x1f0, URZ ;  /* 0x000001f016187890 */ /* 0x000fe2000ff3e03f */
[----:B------:R-:W-:Y:S01]  /*b2e0*/  R2UR UR8, R21 ;  /* 0x00000000150872ca */ /* 0x000fe200000e0000 */
[----:B------:R-:W-:Y:S01]  /*b2f0*/  VIADD R6, R6, 0x1 ;  /* 0x0000000106067836 */ /* 0x000fe20000000000 */
[----:B------:R-:W-:Y:S01]  /*b300*/  R2UR UR11, R18 ;  /* 0x00000000120b72ca */ /* 0x000fe200000e0000 */
[----:B------:R-:W-:Y:S01]  /*b310*/  UIADD3.X UR25, URZ, UR23, URZ, UP1, !UPT ;  /* 0x000000173f197290 */ /* 0x000fe20008ffe43f */
[----:B------:R-:W-:Y:S01]  /*b320*/  R2UR UR10, R20 ;  /* 0x00000000140a72ca */ /* 0x000fe200000e0000 */
[----:B------:R-:W-:Y:S01]  /*b330*/  UMOV UR6, 0x0 ;  /* 0x0000000000067882 */ /* 0x000fe20000000000 */
[----:B------:R-:W-:Y:S01]  /*b340*/  R2UR UR12, R8 ;  /* 0x00000000080c72ca */ /* 0x000fe200000e0000 */
[----:B------:R-:W-:Y:S01]  /*b350*/  UMOV UR7, 0x10000000 ;  /* 0x1000000000077882 */ /* 0x000fe20000000000 */
[----:B------:R-:W-:Y:S01]  /*b360*/  R2UR UR19, R15 ;  /* 0x000000000f1372ca */ /* 0x000fe200000e0000 */
[----:B------:R-:W-:Y:S01]  /*b370*/  VIADD R20, R20, 0x20 ;  /* 0x0000002014147836 */ /* 0x000fe20000000000 */
[----:B------:R-:W-:Y:S01]  /*b380*/  ISETP.GT.AND P3, PT, R4, 0x1, PT ;  /* 0x000000010400780c */ /* 0x000fe20003f64270 */
[----:B------:R-:W-:Y:S01]  /*b390*/  UIADD3 UR14, UR5, 0x180, URZ ;  /* 0x00000180050e7890 */ /* 0x000fe2000fffe03f */
[----:B------:R-:W-:Y:S01]  /*b3a0*/  ISETP.NE.AND P1, PT, R6, 0x7, PT ;  /* 0x000000070600780c */ /* 0x000fe20003f25270 */
[----:B------:R-:W-:-:S02]  /*b3b0*/  UIADD3.X UR5, URZ, UR23, URZ, UP0, !UPT ;  /* 0x000000173f057290 */ /* 0x000fc400087fe43f */
[----:B------:R-:W-:Y:S01]  /*b3c0*/  UIADD3 UR15, UR8, 0x38180, URZ ;  /* 0x00038180080f7890 */ /* 0x000fe2000fffe03f */
[----:B------:R-:W-:Y:S02]  /*b3d0*/  SEL R14, RZ, 0x1, P1 ;  /* 0x00000001ff0e7807 */ /* 0x000fe40000800000 */
[----:B------:R-:W-:Y:S01]  /*b3e0*/  UMOV UR8, UR14 ;  /* 0x0000000e00087c82 */ /* 0x000fe20008000000 */
[----:B------:R-:W-:Y:S02]  /*b3f0*/  SEL R6, R6, RZ, P1 ;  /* 0x000000ff06067207 */ /* 0x000fe40000800000 */
[----:B------:R-:W-:Y:S01]  /*b400*/  LOP3.LUT R5, R5, R14, RZ, 0x3c, !PT ;  /* 0x0000000e05057212 */ /* 0x000fe200078e3cff */
[----:B------:R0:W-:Y:S02]  /*b410*/  UTMALDG.3D [UR8], [UR4], desc[UR6] ;  /* 0x00000608040075b4 */ /* 0x0001e40008011000 */
[----:B0-----:R-:W-:Y:S01]  /*b420*/  UMOV UR8, UR15 ;  /* 0x0000000f00087c82 */ /* 0x001fe20008000000 */
[----:B------:R-:W-:-:S02]  /*b430*/  UMOV UR11, UR19 ;  /* 0x00000013000b7c82 */ /* 0x000fc40008000000 */
[----:B------:R0:W-:Y:S02]  /*b440*/  UTMALDG.3D [UR8], [UR24], desc[UR6] ;  /* 0x00000608180075b4 */ /* 0x0001e40008011000 */
[----:B0-----:R-:W-:Y:S05]  /*b450*/  @P3 BRA `(.L_x_295) ;  /* 0xfffffffc00483947 */ /* 0x001fea000383ffff */
.L_x_291:
[----:B------:R-:W-:Y:S05]  /*b460*/  BSYNC B1 ;  /* 0x0000000000017941 */ /* 0x000fea0003800000 */
.L_x_290:
[----:B------:R-:W-:Y:S01]  /*b470*/  LOP3.LUT P4, RZ, R13, 0xff, RZ, 0xc0, !PT ;  /* 0x000000ff0dff7812 */ /* 0x000fe2000788c0ff */
[C---:B------:R-:W-:Y:S01]  /*b480*/  IMAD.IADD R12, R3.reuse, 0x1, R12 ;  /* 0x00000001030c7824 */ /* 0x040fe200078e020c */
[----:B------:R-:W-:Y:S01]  /*b490*/  ULDC.64 UR4, c[0x0][0x650] ;  /* 0x0001940000047ab9 */ /* 0x000fe20000000a00 */
[C---:B------:R-:W-:Y:S01]  /*b4a0*/  ISETP.GE.U32.AND P3, PT, R3.reuse, 0x7, PT ;  /* 0x000000070300780c */ /* 0x040fe20003f66070 */
[----:B------:R-:W-:Y:S01]  /*b4b0*/  BSSY B1, `(.L_x_296) ;  /* 0x000006c000017945 */ /* 0x000fe20003800000 */
[C---:B------:R-:W-:Y:S01]  /*b4c0*/  IMAD.WIDE.U32 R4, R12.reuse, 0x24924925, RZ ;  /* 0x249249250c047825 */ /* 0x040fe200078e00ff */
[C---:B------:R-:W-:Y:S02]  /*b4d0*/  ISETP.GT.U32.AND P1, PT, R12.reuse, 0x6, PT ;  /* 0x000000060c00780c */ /* 0x040fe40003f24070 */
[----:B------:R-:W-:Y:S01]  /*b4e0*/  PRMT R13, RZ, 0x7610, R13 ;  /* 0x00007610ff0d7816 */ /* 0x000fe2000000000d */
[----:B------:R-:W-:Y:S01]  /*b4f0*/  IMAD.IADD R4, R12, 0x1, -R5 ;  /* 0x000000010c047824 */ /* 0x000fe200078e0a05 */
[----:B------:R-:W-:Y:S01]  /*b500*/  ISETP.LT.U32.AND P1, PT, R3, 0x7, P1 ;  /* 0x000000070300780c */ /* 0x000fe20000f21070 */
[----:B------:R-:W-:-:S02]  /*b510*/  IMAD.MOV.U32 R9, RZ, RZ, -0x1 ;  /* 0xffffffffff097424 */ /* 0x000fc400078e00ff */
[----:B------:R-:W0:Y:S01]  /*b520*/  @P4 S2R R7, SR_CgaCtaId ;  /* 0x0000000000074919 */ /* 0x000e220000008800 */
[----:B------:R-:W-:Y:S01]  /*b530*/  @P4 MOV R6, 0x400 ;  /* 0x0000040000064802 */ /* 0x000fe20000000f00 */
[----:B------:R-:W-:Y:S01]  /*b540*/  IMAD.MOV.U32 R8, RZ, RZ, -0x1 ;  /* 0xffffffffff087424 */ /* 0x000fe200078e00ff */
[----:B------:R-:W-:-:S04]  /*b550*/  LEA.HI R4, R4, R5, RZ, 0x1f ;  /* 0x0000000504047211 */ /* 0x000fc800078ff8ff */
[--C-:B------:R-:W-:Y:S02]  /*b560*/  SHF.R.U32.HI R5, RZ, 0x2, R4.reuse ;  /* 0x00000002ff057819 */ /* 0x100fe40000011604 */
[----:B------:R-:W-:-:S03]  /*b570*/  PRMT R4, RZ, 0x7610, R4 ;  /* 0x00007610ff047816 */ /* 0x000fc60000000004 */
[----:B------:R-:W-:Y:S01]  /*b580*/  IMAD R12, R5, -0x7, R12 ;  /* 0xfffffff9050c7824 */ /* 0x000fe200078e020c */
[----:B0-----:R-:W-:Y:S02]  /*b590*/  @P4 LEA R6, R7, R6, 0x18 ;  /* 0x0000000607064211 */ /* 0x001fe400078ec0ff */
[----:B------:R-:W-:Y:S02]  /*b5a0*/  SEL R7, RZ, 0x1, !P1 ;  /* 0x00000001ff077807 */ /* 0x000fe40004800000 */
[----:B------:R-:W-:Y:S01]  /*b5b0*/  IADD3 R16, P1, R16, UR20, RZ ;  /* 0x0000001410107c10 */ /* 0x000fe2000ff3e0ff */
[----:B------:R0:W-:Y:S01]  /*b5c0*/  @P4 SYNCS.ARRIVE.TRANS64.A1T0 RZ, [R6+URZ+0x88], RZ ;  /* 0x000088ff06ff49a7 */ /* 0x0001e2000810003f */
[----:B------:R-:W-:Y:S01]  /*b5d0*/  LOP3.LUT R0, R0, R7, RZ, 0x3c, !PT ;  /* 0x0000000700007212 */ /* 0x000fe200078e3cff */
[----:B------:R-:W-:Y:S01]  /*b5e0*/  IMAD.MOV.U32 R7, RZ, RZ, -0x1 ;  /* 0xffffffffff077424 */ /* 0x000fe200078e00ff */
[----:B------:R-:W-:Y:S02]  /*b5f0*/  IADD3.X R17, R17, UR13, RZ, P1, !PT ;  /* 0x0000000d11117c10 */ /* 0x000fe40008ffe4ff */
[----:B------:R-:W-:-:S02]  /*b600*/  ISETP.GE.U32.AND P1, PT, R16, UR4, PT ;  /* 0x0000000410007c0c */ /* 0x000fc4000bf26070 */
[----:B------:R-:W-:Y:S02]  /*b610*/  @P3 LOP3.LUT R0, R0, 0x1, R5, 0x78, !PT ;  /* 0x0000000100003812 */ /* 0x000fe400078e7805 */
[----:B------:R-:W-:-:S13]  /*b620*/  ISETP.GE.U32.AND.EX P1, PT, R17, UR5, PT, P1 ;  /* 0x0000000511007c0c */ /* 0x000fda000bf26110 */
[----:B0-----:R-:W-:Y:S05]  /*b630*/  @P1 BRA `(.L_x_297) ;  /* 0x00000004004c1947 */ /* 0x001fea0003800000 */
[----:B------:R-:W-:Y:S01]  /*b640*/  ULDC.64 UR4, c[0x0][0x628] ;  /* 0x00018a0000047ab9 */ /* 0x000fe20000000a00 */
[----:B------:R-:W0:Y:S01]  /*b650*/  S2R R15, SR_CTAID.X ;  /* 0x00000000000f7919 */ /* 0x000e220000002500 */
[----:B------:R-:W-:Y:S01]  /*b660*/  ISETP.NE.U32.AND P1, PT, RZ, UR4, PT ;  /* 0x00000004ff007c0c */ /* 0x000fe2000bf25070 */
[----:B------:R-:W-:Y:S01]  /*b670*/  ULDC UR7, c[0x0][0x630] ;  /* 0x00018c0000077ab9 */ /* 0x000fe20000000800 */
[----:B------:R-:W-:Y:S01]  /*b680*/  IMAD.MOV.U32 R4, RZ, RZ, R16 ;  /* 0x000000ffff047224 */ /* 0x000fe200078e0010 */
[----:B------:R-:W1:Y:S01]  /*b690*/  S2R R14, SR_CTAID.Y ;  /* 0x00000000000e7919 */ /* 0x000e620000002600 */
[----:B------:R-:W-:Y:S01]  /*b6a0*/  ISETP.NE.AND.EX P1, PT, RZ, UR5, PT, P1 ;  /* 0x00000005ff007c0c */ /* 0x000fe2000bf25310 */
[----:B------:R-:W-:-:S12]  /*b6b0*/  IMAD.MOV.U32 R5, RZ, RZ, R17 ;  /* 0x000000ffff057224 */ /* 0x000fd800078e0011 */
[----:B------:R-:W-:Y:S05]  /*b6c0*/  @!P1 BRA `(.L_x_298) ;  /* 0x0000000000289947 */ /* 0x000fea0003800000 */
[----:B------:R-:W-:Y:S02]  /*b6d0*/  ULDC UR6, c[0x0][0x634] ;  /* 0x00018d0000067ab9 */ /* 0x000fe40000000800 */
[----:B------:R-:W-:-:S05]  /*b6e0*/  IADD3 R9, P1, R16, UR6, RZ ;  /* 0x0000000610097c10 */ /* 0x000fca000ff3e0ff */
[----:B------:R-:W-:-:S04]  /*b6f0*/  IMAD.X R21, RZ, RZ, R17, P1 ;  /* 0x000000ffff157224 */ /* 0x000fc800008e0611 */
[----:B------:R-:W-:-:S04]  /*b700*/  IMAD.WIDE.U32 R6, R21, UR4, RZ ;  /* 0x0000000415067c25 */ /* 0x000fc8000f8e00ff */
[----:B------:R-:W-:-:S04]  /*b710*/  IMAD.WIDE.U32 R6, P1, R9, UR5, R6 ;  /* 0x0000000509067c25 */ /* 0x000fc8000f820006 */
[----:B------:R-:W-:-:S04]  /*b720*/  IMAD.WIDE.U32 R8, R9, UR4, RZ ;  /* 0x0000000409087c25 */ /* 0x000fc8000f8e00ff */
[----:B------:R-:W-:Y:S01]  /*b730*/  IMAD.X R5, RZ, RZ, RZ, P1 ;  /* 0x000000ffff057224 */ /* 0x000fe200008e06ff */
[----:B------:R-:W-:Y:S01]  /*b740*/  IADD3 RZ, P1, R9, R6, RZ ;  /* 0x0000000609ff7210 */ /* 0x000fe20007f3e0ff */
[----:B------:R-:W-:-:S04]  /*b750*/  IMAD.MOV.U32 R4, RZ, RZ, R7 ;  /* 0x000000ffff047224 */ /* 0x000fc800078e0007 */
[----:B------:R-:W-:-:S08]  /*b760*/  IMAD.WIDE.U32.X R4, R21, UR5, R4, P1 ;  /* 0x0000000515047c25 */ /* 0x000fd000088e0404 */
.L_x_298:
[--C-:B------:R-:W-:Y:S01]  /*b770*/  SHF.R.U64 R8, R4, UR7, R5.reuse ;  /* 0x0000000704087c19 */ /* 0x100fe20008001205 */
[----:B------:R-:W-:Y:S01]  /*b780*/  ULDC.64 UR4, c[0x0][0x620] ;  /* 0x0001880000047ab9 */ /* 0x000fe20000000a00 */
[----:B------:R-:W-:Y:S01]  /*b790*/  SHF.R.U32.HI R4, RZ, UR7, R5 ;  /* 0x00000007ff047c19 */ /* 0x000fe20008011605 */
[----:B------:R-:W2:Y:S01]  /*b7a0*/  LDC R24, c[0x0][0x144] ;  /* 0x00005100ff187b82 */ /* 0x000ea20000000800 */
[----:B------:R-:W-:Y:S01]  /*b7b0*/  IADD3 R7, P1, RZ, -R8, RZ ;  /* 0x80000008ff077210 */ /* 0x000fe20007f3e0ff */
[----:B------:R-:W-:Y:S01]  /*b7c0*/  ULDC.64 UR8, c[0x0][0x640] ;  /* 0x0001900000087ab9 */ /* 0x000fe20000000a00 */
[----:B0-----:R-:W-:Y:S01]  /*b7d0*/  I2FP.F32.U32 R9, R15 ;  /* 0x0000000f00097245 */ /* 0x001fe20000201000 */
[----:B------:R-:W-:Y:S02]  /*b7e0*/  ULDC UR6, c[0x0][0x608] ;  /* 0x0001820000067ab9 */ /* 0x000fe40000000800 */
[----:B------:R-:W-:Y:S01]  /*b7f0*/  IMAD.X R4, RZ, RZ, ~R4, P1 ;  /* 0x000000ffff047224 */ /* 0x000fe200008e0e04 */
[----:B------:R-:W-:Y:S01]  /*b800*/  ISETP.NE.U32.AND P1, PT, RZ, UR8, PT ;  /* 0x00000008ff007c0c */ /* 0x000fe2000bf25070 */
[----:B------:R-:W0:Y:S02]  /*b810*/  LDC R21, c[0x0][0x148] ;  /* 0x00005200ff157b82 */ /* 0x000e240000000800 */
[----:B------:R-:W-:Y:S01]  /*b820*/  IMAD R6, R4, UR4, RZ ;  /* 0x0000000404067c24 */ /* 0x000fe2000f8e02ff */
[----:B------:R-:W-:Y:S01]  /*b830*/  ISETP.NE.AND.EX P1, PT, RZ, UR9, PT, P1 ;  /* 0x00000009ff007c0c */ /* 0x000fe2000bf25310 */
[----:B------:R-:W-:Y:S01]  /*b840*/  IMAD.WIDE.U32 R4, R7, UR4, R16 ;  /* 0x0000000407047c25 */ /* 0x000fe2000f8e0010 */
[----:B------:R-:W-:-:S03]  /*b850*/  ULDC UR4, c[0x0][0x150] ;  /* 0x0000540000047ab9 */ /* 0x000fc60000000800 */
[----:B------:R-:W-:Y:S02]  /*b860*/  IMAD R7, R7, UR5, R6 ;  /* 0x0000000507077c24 */ /* 0x000fe4000f8e0206 */
[----:B------:R-:W-:Y:S01]  /*b870*/  FMUL R6, R9, UR4 ;  /* 0x0000000409067c20 */ /* 0x000fe20008400000 */
[----:B------:R-:W-:Y:S01]  /*b880*/  ULDC UR4, c[0x0][0x618] ;  /* 0x0001860000047ab9 */ /* 0x000fe20000000800 */
[----:B------:R-:W-:Y:S01]  /*b890*/  ULDC UR5, c[0x0][0x154] ;  /* 0x0000550000057ab9 */ /* 0x000fe20000000800 */
[----:B------:R-:W-:-:S03]  /*b8a0*/  IMAD.IADD R5, R5, 0x1, R7 ;  /* 0x0000000105057824 */ /* 0x000fc600078e0207 */
[----:B------:R-:W3:Y:S02]  /*b8b0*/  F2I.U32.TRUNC.NTZ R6, R6 ;  /* 0x0000000600067305 */ /* 0x000ee4000020f000 */
[----:B------:R-:W-:Y:S02]  /*b8c0*/  SHF.R.U64 R9, R4, UR4, R5 ;  /* 0x0000000404097c19 */ /* 0x000fe40008001205 */
[----:B-1----:R-:W-:-:S05]  /*b8d0*/  I2FP.F32.U32 R4, R14 ;  /* 0x0000000e00047245 */ /* 0x002fca0000201000 */
[----:B------:R-:W-:Y:S01]  /*b8e0*/  FMUL R22, R4, UR5 ;  /* 0x0000000504167c20 */ /* 0x000fe20008400000 */
[----:B------:R-:W-:Y:S01]  /*b8f0*/  SHF.R.U32.HI R4, RZ, UR4, R5 ;  /* 0x00000004ff047c19 */ /* 0x000fe20008011605 */
[----:B------:R-:W-:-:S03]  /*b900*/  ULDC UR4, c[0x0][0x658] ;  /* 0x0001960000047ab9 */ /* 0x000fc60000000800 */
[--C-:B------:R-:W-:Y:S01]  /*b910*/  SHF.R.U64 R20, R9, UR6, R4.reuse ;  /* 0x0000000609147c19 */ /* 0x100fe20008001204 */
[----:B------:R-:W1:Y:S01]  /*b920*/  F2I.U32.TRUNC.NTZ R22, R22 ;  /* 0x0000001600167305 */ /* 0x000e62000020f000 */
[----:B------:R-:W-:Y:S01]  /*b930*/  SHF.R.U32.HI R5, RZ, UR6, R4 ;  /* 0x00000006ff057c19 */ /* 0x000fe20008011604 */
[----:B---3--:R-:W-:-:S03]  /*b940*/  IMAD.MOV R6, RZ, RZ, -R6 ;  /* 0x000000ffff067224 */ /* 0x008fc600078e0a06 */
[----:B------:R-:W-:Y:S01]  /*b950*/  SHF.R.U64 R18, R20, UR4, R5 ;  /* 0x0000000414127c19 */ /* 0x000fe20008001205 */
[----:B--2---:R-:W-:Y:S01]  /*b960*/  IMAD R15, R24, R6, R15 ;  /* 0x00000006180f7224 */ /* 0x004fe200078e020f */
[----:B------:R-:W-:-:S03]  /*b970*/  SHF.R.U32.HI R23, RZ, UR4, R5 ;  /* 0x00000004ff177c19 */ /* 0x000fc60008011605 */
[----:B------:R-:W-:Y:S02]  /*b980*/  IMAD.MOV.U32 R4, RZ, RZ, R18 ;  /* 0x000000ffff047224 */ /* 0x000fe400078e0012 */
[----:B------:R-:W-:Y:S01]  /*b990*/  IMAD.MOV.U32 R5, RZ, RZ, R23 ;  /* 0x000000ffff057224 */ /* 0x000fe200078e0017 */
[----:B-1----:R-:W-:Y:S06]  /*b9a0*/  @!P1 BRA `(.L_x_299) ;  /* 0x0000000000289947 */ /* 0x002fec0003800000 */
[----:B------:R-:W-:Y:S02]  /*b9b0*/  ULDC UR4, c[0x0][0x64c] ;  /* 0x0001930000047ab9 */ /* 0x000fe40000000800 */
[----:B------:R-:W-:-:S05]  /*b9c0*/  IADD3 R5, P1, R18, UR4, RZ ;  /* 0x0000000412057c10 */ /* 0x000fca000ff3e0ff */
[----:B------:R-:W-:-:S04]  /*b9d0*/  IMAD.X R23, RZ, RZ, R23, P1 ;  /* 0x000000ffff177224 */ /* 0x000fc800008e0617 */
[----:B------:R-:W-:-:S04]  /*b9e0*/  IMAD.WIDE.U32 R6, R23, UR8, RZ ;  /* 0x0000000817067c25 */ /* 0x000fc8000f8e00ff */
[----:B------:R-:W-:-:S04]  /*b9f0*/  IMAD.WIDE.U32 R6, P1, R5, UR9, R6 ;  /* 0x0000000905067c25 */ /* 0x000fc8000f820006 */
[----:B------:R-:W-:-:S04]  /*ba00*/  IMAD.WIDE.U32 R4, R5, UR8, RZ ;  /* 0x0000000805047c25 */ /* 0x000fc8000f8e00ff */
[----:B------:R-:W-:Y:S01]  /*ba10*/  IMAD.MOV.U32 R4, RZ, RZ, R7 ;  /* 0x000000ffff047224 */ /* 0x000fe200078e0007 */
[----:B------:R-:W-:Y:S01]  /*ba20*/  IADD3 RZ, P3, R5, R6, RZ ;  /* 0x0000000605ff7210 */ /* 0x000fe20007f7e0ff */
[----:B------:R-:W-:-:S04]  /*ba30*/  IMAD.X R5, RZ, RZ, RZ, P1 ;  /* 0x000000ffff057224 */ /* 0x000fc800008e06ff */
[----:B------:R-:W-:-:S08]  /*ba40*/  IMAD.WIDE.U32.X R4, R23, UR9, R4, P3 ;  /* 0x0000000917047c25 */ /* 0x000fd000098e0404 */
.L_x_299:
[----:B------:R-:W-:Y:S01]  /*ba50*/  ISETP.NE.AND P1, PT, R2, 0x1, PT ;  /* 0x000000010200780c */ /* 0x000fe20003f25270 */
[----:B------:R-:W-:Y:S01]  /*ba60*/  ULDC UR4, c[0x0][0x648] ;  /* 0x0001920000047ab9 */ /* 0x000fe20000000800 */
[----:B------:R-:W-:Y:S01]  /*ba70*/  LOP3.LUT R20, R20, UR17, RZ, 0xc0, !PT ;  /* 0x0000001114147c12 */ /* 0x000fe2000f8ec0ff */
[----:B------:R-:W-:Y:S01]  /*ba80*/  IMAD.MOV R22, RZ, RZ, -R22 ;  /* 0x000000ffff167224 */ /* 0x000fe200078e0a16 */
[----:B------:R-:W-:Y:S01]  /*ba90*/  SHF.R.U64 R5, R4, UR4, R5 ;  /* 0x0000000404057c19 */ /* 0x000fe20008001205 */
[----:B------:R-:W-:Y:S01]  /*baa0*/  ULDC UR4, c[0x0][0x638] ;  /* 0x00018e0000047ab9 */ /* 0x000fe20000000800 */
[----:B------:R-:W-:Y:S01]  /*bab0*/  LOP3.LUT R9, R9, UR16, RZ, 0xc0, !PT ;  /* 0x0000001009097c12 */ /* 0x000fe2000f8ec0ff */
[----:B------:R-:W-:Y:S01]  /*bac0*/  ULDC UR5, c[0x0][0x610] ;  /* 0x0001840000057ab9 */ /* 0x000fe20000000800 */
[----:B------:R-:W-:Y:S02]  /*bad0*/  IMAD.MOV.U32 R4, RZ, RZ, 0x1 ;  /* 0x00000001ff047424 */ /* 0x000fe400078e00ff */
[----:B------:R-:W-:-:S02]  /*bae0*/  IMAD.MOV R7, RZ, RZ, -R5 ;  /* 0x000000ffff077224 */ /* 0x000fc400078e0a05 */
[----:B------:R-:W-:Y:S02]  /*baf0*/  IMAD R20, R5, UR18, R20 ;  /* 0x0000001205147c24 */ /* 0x000fe4000f8e0214 */
[----:B0-----:R-:W-:Y:S02]  /*bb00*/  @P1 IMAD R15, R21, R22, R14 ;  /* 0x00000016150f1224 */ /* 0x001fe400078e020e */
[----:B------:R-:W-:Y:S01]  /*bb10*/  IMAD R18, R7, UR4, R18 ;  /* 0x0000000407127c24 */ /* 0x000fe2000f8e0212 */
[----:B------:R-:W-:Y:S01]  /*bb20*/  ULDC UR4, c[0x0][0x600] ;  /* 0x0001800000047ab9 */ /* 0x000fe20000000800 */
[----:B------:R-:W-:Y:S02]  /*bb30*/  IMAD R15, R20, UR5, R15 ;  /* 0x00000005140f7c24 */ /* 0x000fe4000f8e020f */
[----:B------:R-:W-:-:S05]  /*bb40*/  IMAD R18, R18, UR4, R9 ;  /* 0x0000000412127c24 */ /* 0x000fca000f8e0209 */
[----:B------:R-:W-:Y:S02]  /*bb50*/  SEL R9, R18, R15, !P1 ;  /* 0x0000000f12097207 */ /* 0x000fe40004800000 */
[----:B------:R-:W-:-:S07]  /*bb60*/  SEL R7, R15, R18, !P1 ;  /* 0x000000120f077207 */ /* 0x000fce0004800000 */
.L_x_297:
[----:B------:R-:W-:Y:S05]  /*bb70*/  BSYNC B1 ;  /* 0x0000000000017941 */ /* 0x000fea0003800000 */
.L_x_296:
[----:B------:R-:W-:-:S13]  /*bb80*/  LOP3.LUT P1, RZ, R4, 0xff, RZ, 0xc0, !PT ;  /* 0x000000ff04ff7812 */ /* 0x000fda000782c0ff */
[----:B------:R-:W-:Y:S05]  /*bb90*/  @P1 BRA `(.L_x_300) ;  /* 0xfffffff400441947 */ /* 0x000fea000383ffff */
[----:B------:R-:W-:Y:S05]  /*bba0*/  BSYNC B0 ;  /* 0x0000000000007941 */ /* 0x000fea0003800000 */
.L_x_288:
[----:B------:R-:W-:-:S03]  /*bbb0*/  UMOV UR4, 0xffffffff ;  /* 0xffffffff00047882 */ /* 0x000fc60000000000 */
[----:B------:R-:W-:Y:S05]  /*bbc0*/  BRA.DIV UR4, `(.L_x_301) ;  /* 0x0000000604847947 */ /* 0x000fea000b800000 */
[----:B------:R-:W-:-:S13]  /*bbd0*/  ELECT P6, URZ, PT ;  /* 0x00000000003f782f */ /* 0x000fda00038c0000 */
.L_x_318:
[----:B------:R-:W-:Y:S04]  /*bbe0*/  BSSY B0, `(.L_x_302) ;  /* 0x0000046000007945 */ /* 0x000fe80003800000 */
[----:B------:R-:W-:Y:S05]  /*bbf0*/  @!P6 BRA `(.L_x_303) ;  /* 0x000000040010e947 */ /* 0x000fea0003800000 */
[----:B------:R-:W-:-:S04]  /*bc00*/  LOP3.LUT R19, R19, 0x2, RZ, 0xfc, !PT ;  /* 0x0000000213137812 */ /* 0x000fc800078efcff */
[----:B------:R-:W-:-:S13]  /*bc10*/  ISETP.NE.AND P0, PT, R19, 0x3, PT ;  /* 0x000000031300780c */ /* 0x000fda0003f05270 */
[----:B------:R-:W-:Y:S05]  /*bc20*/  @!P0 BRA `(.L_x_304) ;  /* 0x0000000000048947 */ /* 0x000fea0003800000 */
[----:B------:R-:W-:Y:S01]  /*bc30*/  BPT.TRAP 0x1 ;  /* 0x000000040000795c */ /* 0x000fe20000300000 */
.L_x_304:
[----:B------:R-:W0:Y:S01]  /*bc40*/  S2R R3, SR_CgaCtaId ;  /* 0x0000000000037919 */ /* 0x000e220000008800 */
[----:B------:R-:W-:-:S04]  /*bc50*/  MOV R2, 0x400 ;  /* 0x0000040000027802 */ /* 0x000fc80000000f00 */
[----:B0-----:R-:W-:Y:S02]  /*bc60*/  LEA R3, R3, R2, 0x18 ;  /* 0x0000000203037211 */ /* 0x001fe400078ec0ff */
[----:B------:R-:W-:-:S03]  /*bc70*/  SHF.L.U32 R2, R0, 0x1f, RZ ;  /* 0x0000001f00027819 */ /* 0x000fc600000006ff */
[----:B------:R-:W-:-:S04]  /*bc80*/  VIADD R3, R3, 0x38 ;  /* 0x0000003803037836 */ /* 0x000fc80000000000 */
[C---:B------:R-:W-:Y:S02]  /*bc90*/  IMAD R7, R12.reuse, 0x8, R3 ;  /* 0x000000080c077824 */ /* 0x040fe400078e0203 */
[----:B------:R-:W-:Y:S02]  /*bca0*/  VIADD R12, R12, 0x1 ;  /* 0x000000010c0c7836 */ /* 0x000fe40000000000 */
[----:B------:R-:W0:Y:S03]  /*bcb0*/  SYNCS.PHASECHK.TRANS64.TRYWAIT P0, [R7+URZ], R2 ;  /* 0x00000002070075a7 */ /* 0x000e26000800017f */
[----:B------:R-:W-:-:S04]  /*bcc0*/  ISETP.NE.AND P1, PT, R12, 0x7, PT ;  /* 0x000000070c00780c */ /* 0x000fc80003f25270 */
[----:B------:R-:W-:Y:S02]  /*bcd0*/  SEL R5, RZ, 0x1, P1 ;  /* 0x00000001ff057807 */ /* 0x000fe40000800000 */
[----:B------:R-:W-:Y:S02]  /*bce0*/  SEL R12, R12, RZ, P1 ;  /* 0x000000ff0c0c7207 */ /* 0x000fe40000800000 */
[----:B------:R-:W-:-:S03]  /*bcf0*/  LOP3.LUT R5, R0, R5, RZ, 0x3c, !PT ;  /* 0x0000000500057212 */ /* 0x000fc600078e3cff */
[----:B------:R-:W-:Y:S01]  /*bd00*/  IMAD R9, R12, 0x8, R3 ;  /* 0x000000080c097824 */ /* 0x000fe200078e0203 */
[----:B------:R-:W-:Y:S01]  /*bd10*/  SHF.L.U32 R4, R5, 0x1f, RZ ;  /* 0x0000001f05047819 */ /* 0x000fe200000006ff */
[----:B0-----:R-:W-:Y:S06]  /*bd20*/  @!P0 BRA `(.L_x_305) ;  /* 0x00000004004c8947 */ /* 0x001fec0003800000 */
.L_x_319:
[----:B------:R-:W1:Y:S01]  /*bd30*/  SYNCS.PHASECHK.TRANS64.TRYWAIT P0, [R9+URZ], R4 ;  /* 0x00000004090075a7 */ /* 0x000e62000800017f */
[----:B------:R-:W-:-:S05]  /*bd40*/  VIADD R0, R12, 0x1 ;  /* 0x000000010c007836 */ /* 0x000fca0000000000 */
[----:B------:R-:W-:-:S04]  /*bd50*/  ISETP.NE.AND P1, PT, R0, 0x7, PT ;  /* 0x000000070000780c */ /* 0x000fc80003f25270 */
[----:B0-----:R-:W-:Y:S02]  /*bd60*/  SEL R2, RZ, 0x1, P1 ;  /* 0x00000001ff027807 */ /* 0x001fe40000800000 */
[----:B------:R-:W-:Y:S02]  /*bd70*/  SEL R0, R0, RZ, P1 ;  /* 0x000000ff00007207 */ /* 0x000fe40000800000 */
[----:B------:R-:W-:-:S03]  /*bd80*/  LOP3.LUT R7, R5, R2, RZ, 0x3c, !PT ;  /* 0x0000000205077212 */ /* 0x000fc600078e3cff */
[----:B------:R-:W-:Y:S01]  /*bd90*/  IMAD R6, R0, 0x8, R3 ;  /* 0x0000000800067824 */ /* 0x000fe200078e0203 */
[----:B------:R-:W-:Y:S01]  /*bda0*/  SHF.L.U32 R5, R7, 0x1f, RZ ;  /* 0x0000001f07057819 */ /* 0x000fe200000006ff */
[----:B-1----:R-:W-:Y:S06]  /*bdb0*/  @!P0 BRA `(.L_x_306) ;  /* 0x00000004003c8947 */ /* 0x002fec0003800000 */
.L_x_320:
[----:B------:R-:W1:Y:S01]  /*bdc0*/  SYNCS.PHASECHK.TRANS64.TRYWAIT P0, [R6+URZ], R5 ;  /* 0x00000005060075a7 */ /* 0x000e62000800017f */
[----:B------:R-:W-:-:S05]  /*bdd0*/  VIADD R0, R0, 0x1 ;  /* 0x0000000100007836 */ /* 0x000fca0000000000 */
[----:B------:R-:W-:-:S04]  /*bde0*/  ISETP.NE.AND P1, PT, R0, 0x7, PT ;  /* 0x000000070000780c */ /* 0x000fc80003f25270 */
[----:B------:R-:W-:Y:S02]  /*bdf0*/  SEL R2, RZ, 0x1, P1 ;  /* 0x00000001ff027807 */ /* 0x000fe40000800000 */
[----:B------:R-:W-:Y:S02]  /*be00*/  SEL R0, R0, RZ, P1 ;  /* 0x000000ff00007207 */ /* 0x000fe40000800000 */
[----:B------:R-:W-:-:S03]  /*be10*/  LOP3.LUT R7, R7, R2, RZ, 0x3c, !PT ;  /* 0x0000000207077212 */ /* 0x000fc600078e3cff */
[----:B0-----:R-:W-:Y:S01]  /*be20*/  IMAD R9, R0, 0x8, R3 ;  /* 0x0000000800097824 */ /* 0x001fe200078e0203 */
[----:B------:R-:W-:Y:S01]  /*be30*/  SHF.L.U32 R4, R7, 0x1f, RZ ;  /* 0x0000001f07047819 */ /* 0x000fe200000006ff */
[----:B-1----:R-:W-:Y:S06]  /*be40*/  @!P0 BRA `(.L_x_307) ;  /* 0x00000004002c8947 */ /* 0x002fec0003800000 */
.L_x_321:
        /* <DEDUP_REMOVED lines=9> */
.L_x_322:
        /* <DEDUP_REMOVED lines=9> */
.L_x_323:
[----:B------:R-:W1:Y:S01]  /*bf70*/  SYNCS.PHASECHK.TRANS64.TRYWAIT P0, [R9+URZ], R4 ;  /* 0x00000004090075a7 */ /* 0x000e62000800017f */
[----:B------:R-:W-:-:S05]  /*bf80*/  VIADD R0, R0, 0x1 ;  /* 0x0000000100007836 */ /* 0x000fca0000000000 */
[----:B------:R-:W-:-:S04]  /*bf90*/  ISETP.NE.AND P1, PT, R0, 0x7, PT ;  /* 0x000000070000780c */ /* 0x000fc80003f25270 */
[----:B------:R-:W-:Y:S02]  /*bfa0*/  SEL R2, RZ, 0x1, P1 ;  /* 0x00000001ff027807 */ /* 0x000fe40000800000 */
[----:B------:R-:W-:Y:S02]  /*bfb0*/  SEL R0, R0, RZ, P1 ;  /* 0x000000ff00007207 */ /* 0x000fe40000800000 */
[----:B------:R-:W-:Y:S01]  /*bfc0*/  LOP3.LUT R2, R7, R2, RZ, 0x3c, !PT ;  /* 0x0000000207027212 */ /* 0x000fe200078e3cff */
[----:B-1----:R-:W-:Y:S06]  /*bfd0*/  @!P0 BRA `(.L_x_310) ;  /* 0x0000000400048947 */ /* 0x002fec0003800000 */
.L_x_324:
[----:B------:R-:W-:Y:S01]  /*bfe0*/  IMAD R3, R0, 0x8, R3 ;  /* 0x0000000800037824 */ /* 0x000fe200078e0203 */
[----:B------:R-:W-:-:S07]  /*bff0*/  SHF.L.U32 R0, R2, 0x1f, RZ ;  /* 0x0000001f02007819 */ /* 0x000fce00000006ff */
.L_x_311:
[----:B--2---:R2:W3:Y:S02]  /*c000*/  SYNCS.PHASECHK.TRANS64.TRYWAIT P0, [R3+URZ], R0 ;  /* 0x00000000030075a7 */ /* 0x0044e4000800017f */
[----:B---3--:R-:W-:Y:S05]  /*c010*/  @!P0 NANOSLEEP.SYNCS 0x989680 ;  /* 0x009896800000895d */ /* 0x008fea0003900000 */
[----:B------:R-:W3:Y:S02]  /*c020*/  @!P0 SYNCS.PHASECHK.TRANS64 P0, [R3+URZ], R0 ;  /* 0x00000000030085a7 */ /* 0x000ee4000800007f */
[----:B---3--:R-:W-:Y:S05]  /*c030*/  @!P0 BRA `(.L_x_311) ;  /* 0xfffffffc00f08947 */ /* 0x008fea000383ffff */
.L_x_303:
[----:B------:R-:W-:Y:S05]  /*c040*/  BSYNC B0 ;  /* 0x0000000000007941 */ /* 0x000fea0003800000 */
.L_x_302:
[----:B------:R-:W-:Y:S05]  /*c050*/  EXIT ;  /* 0x000000000000794d */ /* 0x000fea0003800000 */
.L_x_17:
[----:B---3--:R3:W4:Y:S02]  /*c060*/  SYNCS.PHASECHK.TRANS64.TRYWAIT P1, [R3+URZ], R0 ;  /* 0x00000000030075a7 */ /* 0x008724000802017f */
[----:B----4-:R-:W-:Y:S05]  /*c070*/  @!P1 NANOSLEEP.SYNCS 0x989680 ;  /* 0x009896800000995d */ /* 0x010fea0003900000 */
[----:B------:R-:W4:Y:S02]  /*c080*/  @!P1 SYNCS.PHASECHK.TRANS64 P1, [R3+URZ], R0 ;  /* 0x00000000030095a7 */ /* 0x000f24000802007f */
[----:B----4-:R-:W-:Y:S05]  /*c090*/  @!P1 BRA `(.L_x_17) ;  /* 0xfffffffc00f09947 */ /* 0x010fea000383ffff */
[----:B------:R-:W-:Y:S05]  /*c0a0*/  BRA `(.L_x_16) ;  /* 0xffffff5000707947 */ /* 0x000fea000383ffff */
.L_x_22:
[----:B-1----:R-:W-:-:S04]  /*c0b0*/  IMAD.U32 R4, RZ, RZ, UR8 ;  /* 0x00000008ff047e24 */ /* 0x002fc8000f8e00ff */
[----:B------:R1:W2:Y:S03]  /*c0c0*/  SYNCS.PHASECHK.TRANS64.TRYWAIT P1, [R4+URZ], R3 ;  /* 0x00000003040075a7 */ /* 0x0002a6000802017f */
[----:B--2---:R-:W-:Y:S05]  /*c0d0*/  @!P1 NANOSLEEP.SYNCS 0x989680 ;  /* 0x009896800000995d */ /* 0x004fea0003900000 */
[----:B------:R-:W2:Y:S02]  /*c0e0*/  @!P1 SYNCS.PHASECHK.TRANS64 P1, [R4+URZ], R3 ;  /* 0x00000003040095a7 */ /* 0x000ea4000802007f */
[----:B--2---:R-:W-:Y:S05]  /*c0f0*/  @!P1 BRA `(.L_x_22) ;  /* 0xfffffffc00ec9947 */ /* 0x004fea000383ffff */
[----:B------:R-:W-:Y:S05]  /*c100*/  BRA `(.L_x_21) ;  /* 0xffffff5400a07947 */ /* 0x000fea000383ffff */
.L_x_289:
[----:B------:R-:W-:Y:S01]  /*c110*/  BSSY B1, `(.L_x_312) ;  /* 0x0000006000017945 */ /* 0x000fe20003800000 */
[----:B------:R-:W-:-:S07]  /*c120*/  IMAD.MOV.U32 R15, RZ, RZ, -0x1 ;  /* 0xffffffffff0f7424 */ /* 0x000fce00078e00ff */
[----:B------:R-:W-:Y:S05]  /*c130*/  WARPSYNC.COLLECTIVE R15, `(.L_x_313) ;  /* 0x000000000f0c7348 */ /* 0x000fea0003c00000 */
[----:B------:R-:W-:Y:S02]  /*c140*/  ELECT P6, UR62, PT ;  /* 0x00000000003e782f */ /* 0x000fe400038c0000 */
[----:B------:R-:W-:Y:S01]  /*c150*/  MOV R14, UR62 ;  /* 0x0000003e000e7c02 */ /* 0x000fe20008000f00 */
[----:B------:R-:W-:Y:S10]  /*c160*/  ENDCOLLECTIVE ;  /* 0x000000000000791b */ /* 0x000ff40003800000 */
.L_x_313:
[----:B------:R-:W-:Y:S05]  /*c170*/  BSYNC B1 ;  /* 0x0000000000017941 */ /* 0x000fea0003800000 */
.L_x_312:
[----:B------:R-:W-:Y:S05]  /*c180*/  BRA `(.L_x_314) ;  /* 0xffffffec00d47947 */ /* 0x000fea000383ffff */
.L_x_292:
[----:B0-----:R0:W1:Y:S02]  /*c190*/  SYNCS.PHASECHK.TRANS64.TRYWAIT P1, [R14+URZ+0x38], R7 ;  /* 0x000038070e0075a7 */ /* 0x001064000802017f */
[----:B-1----:R-:W-:Y:S05]  /*c1a0*/  @!P1 NANOSLEEP.SYNCS 0x989680 ;  /* 0x009896800000995d */ /* 0x002fea0003900000 */
[----:B------:R-:W1:Y:S02]  /*c1b0*/  @!P1 SYNCS.PHASECHK.TRANS64 P1, [R14+URZ+0x38], R7 ;  /* 0x000038070e0095a7 */ /* 0x000e64000802007f */
[----:B-1----:R-:W-:Y:S05]  /*c1c0*/  @!P1 BRA `(.L_x_292) ;  /* 0xfffffffc00f09947 */ /* 0x002fea000383ffff */
[----:B------:R-:W-:Y:S05]  /*c1d0*/  BRA `(.L_x_315) ;  /* 0xfffffff000087947 */ /* 0x000fea000383ffff */
.L_x_301:
[----:B------:R-:W-:Y:S01]  /*c1e0*/  BSSY B0, `(.L_x_316) ;  /* 0x0000006000007945 */ /* 0x000fe20003800000 */
[----:B------:R-:W-:-:S07]  /*c1f0*/  IMAD.MOV.U32 R15, RZ, RZ, -0x1 ;  /* 0xffffffffff0f7424 */ /* 0x000fce00078e00ff */
[----:B------:R-:W-:Y:S05]  /*c200*/  WARPSYNC.COLLECTIVE R15, `(.L_x_317) ;  /* 0x000000000f0c7348 */ /* 0x000fea0003c00000 */
[----:B------:R-:W-:Y:S02]  /*c210*/  ELECT P6, UR62, PT ;  /* 0x00000000003e782f */ /* 0x000fe400038c0000 */
[----:B------:R-:W-:Y:S01]  /*c220*/  MOV R14, UR62 ;  /* 0x0000003e000e7c02 */ /* 0x000fe20008000f00 */
[----:B------:R-:W-:Y:S10]  /*c230*/  ENDCOLLECTIVE ;  /* 0x000000000000791b */ /* 0x000ff40003800000 */
.L_x_317:
[----:B------:R-:W-:Y:S05]  /*c240*/  BSYNC B0 ;  /* 0x0000000000007941 */ /* 0x000fea0003800000 */
.L_x_316:
[----:B------:R-:W-:Y:S05]  /*c250*/  BRA `(.L_x_318) ;  /* 0xfffffff800607947 */ /* 0x000fea000383ffff */
.L_x_305:
[----:B0-----:R0:W1:Y:S02]  /*c260*/  SYNCS.PHASECHK.TRANS64.TRYWAIT P0, [R7+URZ], R2 ;  /* 0x00000002070075a7 */ /* 0x001064000800017f */
[----:B-1----:R-:W-:Y:S05]  /*c270*/  @!P0 NANOSLEEP.SYNCS 0x989680 ;  /* 0x009896800000895d */ /* 0x002fea0003900000 */
[----:B------:R-:W1:Y:S02]  /*c280*/  @!P0 SYNCS.PHASECHK.TRANS64 P0, [R7+URZ], R2 ;  /* 0x00000002070085a7 */ /* 0x000e64000800007f */
[----:B-1----:R-:W-:Y:S05]  /*c290*/  @!P0 BRA `(.L_x_305) ;  /* 0xfffffffc00f08947 */ /* 0x002fea000383ffff */
[----:B------:R-:W-:Y:S05]  /*c2a0*/  BRA `(.L_x_319) ;  /* 0xfffffff800a07947 */ /* 0x000fea000383ffff */
.L_x_306:
[----:B0-----:R0:W1:Y:S02]  /*c2b0*/  SYNCS.PHASECHK.TRANS64.TRYWAIT P0, [R9+URZ], R4 ;  /* 0x00000004090075a7 */ /* 0x001064000800017f */
[----:B-1----:R-:W-:Y:S05]  /*c2c0*/  @!P0 NANOSLEEP.SYNCS 0x989680 ;  /* 0x009896800000895d */ /* 0x002fea0003900000 */
[----:B------:R-:W1:Y:S02]  /*c2d0*/  @!P0 SYNCS.PHASECHK.TRANS64 P0, [R9+URZ], R4 ;  /* 0x00000004090085a7 */ /* 0x000e64000800007f */
[----:B-1----:R-:W-:Y:S05]  /*c2e0*/  @!P0 BRA `(.L_x_306) ;  /* 0xfffffffc00f08947 */ /* 0x002fea000383ffff */
[----:B------:R-:W-:Y:S05]  /*c2f0*/  BRA `(.L_x_320) ;  /* 0xfffffff800b07947 */ /* 0x000fea000383ffff */
.L_x_307:
[----:B0-----:R0:W1:Y:S02]  /*c300*/  SYNCS.PHASECHK.TRANS64.TRYWAIT P0, [R6+URZ], R5 ;  /* 0x00000005060075a7 */ /* 0x001064000800017f */
[----:B-1----:R-:W-:Y:S05]  /*c310*/  @!P0 NANOSLEEP.SYNCS 0x989680 ;  /* 0x009896800000895d */ /* 0x002fea0003900000 */
[----:B------:R-:W1:Y:S02]  /*c320*/  @!P0 SYNCS.PHASECHK.TRANS64 P0, [R6+URZ], R5 ;  /* 0x00000005060085a7 */ /* 0x000e64000800007f */
[----:B-1----:R-:W-:Y:S05]  /*c330*/  @!P0 BRA `(.L_x_307) ;  /* 0xfffffffc00f08947 */ /* 0x002fea000383ffff */
[----:B------:R-:W-:Y:S05]  /*c340*/  BRA `(.L_x_321) ;  /* 0xfffffff800c07947 */ /* 0x000fea000383ffff */
.L_x_308:
[----:B0-----:R0:W1:Y:S02]  /*c350*/  SYNCS.PHASECHK.TRANS64.TRYWAIT P0, [R9+URZ], R4 ;  /* 0x00000004090075a7 */ /* 0x001064000800017f */
[----:B-1----:R-:W-:Y:S05]  /*c360*/  @!P0 NANOSLEEP.SYNCS 0x989680 ;  /* 0x009896800000895d */ /* 0x002fea0003900000 */
[----:B------:R-:W1:Y:S02]  /*c370*/  @!P0 SYNCS.PHASECHK.TRANS64 P0, [R9+URZ], R4 ;  /* 0x00000004090085a7 */ /* 0x000e64000800007f */
[----:B-1----:R-:W-:Y:S05]  /*c380*/  @!P0 BRA `(.L_x_308) ;  /* 0xfffffffc00f08947 */ /* 0x002fea000383ffff */
[----:B------:R-:W-:Y:S05]  /*c390*/  BRA `(.L_x_322) ;  /* 0xfffffff800d07947 */ /* 0x000fea000383ffff */
.L_x_309:
[----:B0-----:R0:W1:Y:S02]  /*c3a0*/  SYNCS.PHASECHK.TRANS64.TRYWAIT P0, [R6+URZ], R5 ;  /* 0x00000005060075a7 */ /* 0x001064000800017f */
[----:B-1----:R-:W-:Y:S05]  /*c3b0*/  @!P0 NANOSLEEP.SYNCS 0x989680 ;  /* 0x009896800000895d */ /* 0x002fea0003900000 */
[----:B------:R-:W1:Y:S02]  /*c3c0*/  @!P0 SYNCS.PHASECHK.TRANS64 P0, [R6+URZ], R5 ;  /* 0x00000005060085a7 */ /* 0x000e64000800007f */
[----:B-1----:R-:W-:Y:S05]  /*c3d0*/  @!P0 BRA `(.L_x_309) ;  /* 0xfffffffc00f08947 */ /* 0x002fea000383ffff */
[----:B------:R-:W-:Y:S05]  /*c3e0*/  BRA `(.L_x_323) ;  /* 0xfffffff800e07947 */ /* 0x000fea000383ffff */
.L_x_310:
[----:B-1----:R1:W2:Y:S02]  /*c3f0*/  SYNCS.PHASECHK.TRANS64.TRYWAIT P0, [R9+URZ], R4 ;  /* 0x00000004090075a7 */ /* 0x0022a4000800017f */
[----:B--2---:R-:W-:Y:S05]  /*c400*/  @!P0 NANOSLEEP.SYNCS 0x989680 ;  /* 0x009896800000895d */ /* 0x004fea0003900000 */
[----:B------:R-:W2:Y:S02]  /*c410*/  @!P0 SYNCS.PHASECHK.TRANS64 P0, [R9+URZ], R4 ;  /* 0x00000004090085a7 */ /* 0x000ea4000800007f */
[----:B--2---:R-:W-:Y:S05]  /*c420*/  @!P0 BRA `(.L_x_310) ;  /* 0xfffffffc00f08947 */ /* 0x004fea000383ffff */
[----:B------:R-:W-:Y:S05]  /*c430*/  BRA `(.L_x_324) ;  /* 0xfffffff800e87947 */ /* 0x000fea000383ffff */
.L_x_325:
[----:B------:R-:W-:-:S00]  /*c440*/  BRA `(.L_x_325) ;  /* 0xfffffffc00fc7947 */ /* 0x000fc0000383ffff */
[----:B------:R-:W-:-:S00]  /*c450*/  NOP ;  /* 0x0000000000007918 */ /* 0x000fc00000000000 */
        /* <DEDUP_REMOVED lines=10> */
.L_x_326:


//--------------------- .nv.global.init           --------------------------
	.section	.nv.global.init,"aw",@progbits
.nv.global.init:
	.type		$str$22,@object
	.size		$str$22,($str$23 - $str$22)
$str$22:
        /*0000*/ 	.byte	0x6b, 0x5f, 0x74, 0x69, 0x6c, 0x65, 0x5f, 0x63, 0x6f, 0x75, 0x6e, 0x74, 0x20, 0x3e, 0x3d, 0x20
        /*0010*/ 	.byte	0x31, 0x00
	.type		$str$23,@object
	.size		$str$23,(__unnamed_1 - $str$23)
$str$23:
        /*0012*/ 	.byte	0x2f, 0x74, 0x6d, 0x70, 0x2f, 0x63, 0x75, 0x74, 0x6c, 0x61, 0x73, 0x73, 0x5f, 0x73, 0x77, 0x65
        /*0022*/ 	.byte	0x65, 0x70, 0x5f, 0x73, 0x72, 0x63, 0x2f, 0x69, 0x6e, 0x63, 0x6c, 0x75, 0x64, 0x65, 0x2f, 0x63
        /*0032*/ 	.byte	0x75, 0x74, 0x6c, 0x61, 0x73, 0x73, 0x2f, 0x67, 0x65, 0x6d, 0x6d, 0x2f, 0x63, 0x6f, 0x6c, 0x6c
        /*0042*/ 	.byte	0x65, 0x63, 0x74, 0x69, 0x76, 0x65, 0x2f, 0x73, 0x6d, 0x39, 0x30, 0x5f, 0x6d, 0x6d, 0x61, 0x5f
        /*0052*/ 	.byte	0x74, 0x6d, 0x61, 0x5f, 0x67, 0x6d, 0x6d, 0x61, 0x5f, 0x73, 0x73, 0x5f, 0x77, 0x61, 0x72, 0x70
        /*0062*/ 	.byte	0x73, 0x70, 0x65, 0x63, 0x69, 0x61, 0x6c, 0x69, 0x7a, 0x65, 0x64, 0x2e, 0x68, 0x70, 0x70, 0x00
	.type		__unnamed_1,@object
	.size		__unnamed_1,(.L_0 - __unnamed_1)
__unnamed_1:
        /*0072*/ 	.byte	0x76, 0x6f, 0x69, 0x64, 0x20, 0x63, 0x75, 0x74, 0x6c, 0x61, 0x73, 0x73, 0x3a, 0x3a, 0x67, 0x65
        /* <DEDUP_REMOVED lines=177> */
        /*0b92*/ 	.byte	0x00
.L_0:


//--------------------- .nv.shared._ZN7cutlass13device_kernelINS_4gemm6kernel13GemmUniversalIN4cute5tupleIJiiiiEEENS1_10collective13CollectiveMmaINS1_34MainloopSm90TmaGmmaWarpSpecializedILi7ENS5_IJNS4_1CILi1EEESB_SB_EEENS1_35KernelTmaWarpSpecializedCooperativeEEENS5_IJNSA_ILi256EEENSA_ILi128EEENSA_ILi32EEEEEENS_10tfloat32_tENS5_IJlSB_lEEESJ_SK_NS4_8TiledMMAINS4_8MMA_AtomIJNS4_4SM904GMMA30MMA_64x128x8_F32TF32TF32_SS_TNILNSO_7ScaleInE1ELSQ_1EEEEEENS4_6LayoutINS5_IJNSA_ILi2EEESB_SB_EEENS5_IJSB_NSA_ILi0EEESW_EEEEENS5_IJNS4_10UnderscoreESZ_SZ_EEEEENS4_13SM90_TMA_LOADENS4_14ComposedLayoutINS4_7SwizzleILi3ELi4ELi3EEENS4_18smem_ptr_flag_bitsILi32EEENST_INS5_IJNSA_ILi8EEESH_EEENS5_IJSH_SB_EEEEEEEvNS4_8identityES12_S1C_vS1D_EENS_8epilogue10collective6detail29Sm90TmaWarpSpecializedAdapterINS1G_15DefaultEpilogueISJ_SK_SK_NS1F_6thread17LinearCombinationISJ_Li1EffLNS1K_9ScaleType4KindE0ELNS_15FloatRoundStyleE2ESJ_EENS1_15EpilogueDefaultEEEEEvvEEEEvNT_6ParamsE --------------------------
	.section	.nv.shared._ZN7cutlass13device_kernelINS_4gemm6kernel13GemmUniversalIN4cute5tupleIJiiiiEEENS1_10collective13CollectiveMmaINS1_34MainloopSm90TmaGmmaWarpSpecializedILi7ENS5_IJNS4_1CILi1EEESB_SB_EEENS1_35KernelTmaWarpSpecializedCooperativeEEENS5_IJNSA_ILi256EEENSA_ILi128EEENSA_ILi32EEEEEENS_10tfloat32_tENS5_IJlSB_lEEESJ_SK_NS4_8TiledMMAINS4_8MMA_AtomIJNS4_4SM904GMMA30MMA_64x128x8_F32TF32TF32_SS_TNILNSO_7ScaleInE1ELSQ_1EEEEEENS4_6LayoutINS5_IJNSA_ILi2EEESB_SB_EEENS5_IJSB_NSA_ILi0EEESW_EEEEENS5_IJNS4_10UnderscoreESZ_SZ_EEEEENS4_13SM90_TMA_LOADENS4_14ComposedLayoutINS4_7SwizzleILi3ELi4ELi3EEENS4_18smem_ptr_flag_bitsILi32EEENST_INS5_IJNSA_ILi8EEESH_EEENS5_IJSH_SB_EEEEEEEvNS4_8identityES12_S1C_vS1D_EENS_8epilogue10collective6detail29Sm90TmaWarpSpecializedAdapterINS1G_15DefaultEpilogueISJ_SK_SK_NS1F_6thread17LinearCombinationISJ_Li1EffLNS1K_9ScaleType4KindE0ELNS_15FloatRoundStyleE2ESJ_EENS1_15EpilogueDefaultEEEEEvvEEEEvNT_6ParamsE,"aw",@nobits
	.sectionflags	@""
	.align	16
	.zero		1024


//--------------------- .nv.shared.reserved.0     --------------------------
	.section	.nv.shared.reserved.0,"aw",@nobits
	.weak		__nv_reservedSMEM_offset_0_alias
	.size		__nv_reservedSMEM_offset_0_alias, 0, 0
	.other		__nv_reservedSMEM_offset_0_alias,@"STO_CUDA_RESERVED_SHARED STV_DEFAULT"
__nv_reservedSMEM_offset_0_alias:
	.zero		0


//--------------------- .nv.global                --------------------------
	.section	.nv.global,"aw",@nobits
.nv.global:
	.type		_ZN40_INTERNAL_55e889dc_4_k_cu_0d4d1610_242584cute1_E,@object
	.size		_ZN40_INTERNAL_55e889dc_4_k_cu_0d4d1610_242584cute1_E,(_ZN40_INTERNAL_55e889dc_4_k_cu_0d4d1610_242584cuda3std3__45__cpo6cbeginE - _ZN40_INTERNAL_55e889dc_4_k_cu_0d4d1610_242584cute1_E)
_ZN40_INTERNAL_55e889dc_4_k_cu_0d4d1610_242584cute1_E:
	.zero		1
	.type		_ZN40_INTERNAL_55e889dc_4_k_cu_0d4d1610_242584cuda3std3__45__cpo6cbeginE,@object
	.size		_ZN40_INTERNAL_55e889dc_4_k_cu_0d4d1610_242584cuda3std3__45__cpo6cbeginE,(_ZN40_INTERNAL_55e889dc_4_k_cu_0d4d1610_242584cuda3std3__48in_placeE - _ZN40_INTERNAL_55e889dc_4_k_cu_0d4d1610_242584cuda3std3__45__cpo6cbeginE)
_ZN40_INTERNAL_55e889dc_4_k_cu_0d4d1610_242584cuda3std3__45__cpo6cbeginE:
	.zero		1
	.type		_ZN40_INTERNAL_55e889dc_4_k_cu_0d4d1610_242584cuda3std3__48in_placeE,@object
	.size		_ZN40_INTERNAL_55e889dc_4_k_cu_0d4d1610_242584cuda3std3__48in_placeE,(_ZN40_INTERNAL_55e889dc_4_k_cu_0d4d1610_242584cuda3std6ranges3__45__cpo9iter_moveE - _ZN40_INTERNAL_55e889dc_4_k_cu_0d4d1610_242584cuda3std3__48in_placeE)
_ZN40_INTERNAL_55e889dc_4_k_cu_0d4d1610_242584cuda3std3__48in_placeE:
	.zero		1
	.type		_ZN40_INTERNAL_55e889dc_4_k_cu_0d4d1610_242584cuda3std6ranges3__45__cpo9iter_moveE,@object
	.size		_ZN40_INTERNAL_55e889dc_4_k_cu_0d4d1610_242584cuda3std6ranges3__45__cpo9iter_moveE,(_ZN40_INTERNAL_55e889dc_4_k_cu_0d4d1610_242584cuda3std3__45__cpo5beginE - _ZN40_INTERNAL_55e889dc_4_k_cu_0d4d1610_242584cuda3std6ranges3__45__cpo9iter_moveE)
_ZN40_INTERNAL_55e889dc_4_k_cu_0d4d1610_242584cuda3std6ranges3__45__cpo9iter_moveE:
	.zero		1
	.type		_ZN40_INTERNAL_55e889dc_4_k_cu_0d4d1610_242584cuda3std3__45__cpo5beginE,@object
	.size		_ZN40_INTERNAL_55e889dc_4_k_cu_0d4d1610_242584cuda3std3__45__cpo5beginE,(_ZN40_INTERNAL_55e889dc_4_k_cu_0d4d1610_242584cuda3std3__442_GLOBAL__N__55e889dc_4_k_cu_0d4d1610_242586ignoreE - _ZN40_INTERNAL_55e889dc_4_k_cu_0d4d1610_242584cuda3std3__45__cpo5beginE)
_ZN40_INTERNAL_55e889dc_4_k_cu_0d4d1610_242584cuda3std3__45__cpo5beginE:
	.zero		1
	.type		_ZN40_INTERNAL_55e889dc_4_k_cu_0d4d1610_242584cuda3std3__442_GLOBAL__N__55e889dc_4_k_cu_0d4d1610_242586ignoreE,@object
	.size		_ZN40_INTERNAL_55e889dc_4_k_cu_0d4d1610_242584cuda3std3__442_GLOBAL__N__55e889dc_4_k_cu_0d4d1610_242586ignoreE,(_ZN40_INTERNAL_55e889dc_4_k_cu_0d4d1610_242584cute7productE - _ZN40_INTERNAL_55e889dc_4_k_cu_0d4d1610_242584cuda3std3__442_GLOBAL__N__55e889dc_4_k_cu_0d4d1610_242586ignoreE)
_ZN40_INTERNAL_55e889dc_4_k_cu_0d4d1610_242584cuda3std3__442_GLOBAL__N__55e889dc_4_k_cu_0d4d1610_242586ignoreE:
	.zero		1
	.type		_ZN40_INTERNAL_55e889dc_4_k_cu_0d4d1610_242584cute7productE,@object
	.size		_ZN40_INTERNAL_55e889dc_4_k_cu_0d4d1610_242584cute7productE,(_ZN40_INTERNAL_55e889dc_4_k_cu_0d4d1610_242584cuda3std3__45__cpo3endE - _ZN40_INTERNAL_55e889dc_4_k_cu_0d4d1610_242584cute7productE)
_ZN40_INTERNAL_55e889dc_4_k_cu_0d4d1610_242584cute7productE:
	.zero		1
	.type		_ZN40_INTERNAL_55e889dc_4_k_cu_0d4d1610_242584cuda3std3__45__cpo3endE,@object
	.size		_ZN40_INTERNAL_55e889dc_4_k_cu_0d4d1610_242584cuda3std3__45__cpo3endE,(_ZN40_INTERNAL_55e889dc_4_k_cu_0d4d1610_242584cuda3std3__419piecewise_constructE - _ZN40_INTERNAL_55e889dc_4_k_cu_0d4d1610_242584cuda3std3__45__cpo3endE)
_ZN40_INTERNAL_55e889dc_4_k_cu_0d4d1610_242584cuda3std3__45__cpo3endE:
	.zero		1
	.type		_ZN40_INTERNAL_55e889dc_4_k_cu_0d4d1610_242584cuda3std3__419piecewise_constructE,@object
	.size		_ZN40_INTERNAL_55e889dc_4_k_cu_0d4d1610_242584cuda3std3__419piecewise_constructE,(_ZN40_INTERNAL_55e889dc_4_k_cu_0d4d1610_242584cuda3std3__45__cpo4cendE - _ZN40_INTERNAL_55e889dc_4_k_cu_0d4d1610_242584cuda3std3__419piecewise_constructE)
_ZN40_INTERNAL_55e889dc_4_k_cu_0d4d1610_242584cuda3std3__419piecewise_constructE:
	.zero		1
	.type		_ZN40_INTERNAL_55e889dc_4_k_cu_0d4d1610_242584cuda3std3__45__cpo4cendE,@object
	.size		_ZN40_INTERNAL_55e889dc_4_k_cu_0d4d1610_242584cuda3std3__45__cpo4cendE,(_ZN40_INTERNAL_55e889dc_4_k_cu_0d4d1610_242584cuda3std6ranges3__45__cpo4swapE - _ZN40_INTERNAL_55e889dc_4_k_cu_0d4d1610_242584cuda3std3__45__cpo4cendE)
_ZN40_INTERNAL_55e889dc_4_k_cu_0d4d1610_242584cuda3std3__45__cpo4cendE:
	.zero		1
	.type		_ZN40_INTERNAL_55e889dc_4_k_cu_0d4d1610_242584cuda3std6ranges3__45__cpo4swapE,@object
	.size		_ZN40_INTERNAL_55e889dc_4_k_cu_0d4d1610_242584cuda3std6ranges3__45__cpo4swapE,(.L_8 - _ZN40_INTERNAL_55e889dc_4_k_cu_0d4d1610_242584cuda3std6ranges3__45__cpo4swapE)
_ZN40_INTERNAL_55e889dc_4_k_cu_0d4d1610_242584cuda3std6ranges3__45__cpo4swapE:
	.zero		1
.L_8:


//--------------------- .nv.constant0._ZN7cutlass13device_kernelINS_4gemm6kernel13GemmUniversalIN4cute5tupleIJiiiiEEENS1_10collective13CollectiveMmaINS1_34MainloopSm90TmaGmmaWarpSpecializedILi7ENS5_IJNS4_1CILi1EEESB_SB_EEENS1_35KernelTmaWarpSpecializedCooperativeEEENS5_IJNSA_ILi256EEENSA_ILi128EEENSA_ILi32EEEEEENS_10tfloat32_tENS5_IJlSB_lEEESJ_SK_NS4_8TiledMMAINS4_8MMA_AtomIJNS4_4SM904GMMA30MMA_64x128x8_F32TF32TF32_SS_TNILNSO_7ScaleInE1ELSQ_1EEEEEENS4_6LayoutINS5_IJNSA_ILi2EEESB_SB_EEENS5_IJSB_NSA_ILi0EEESW_EEEEENS5_IJNS4_10UnderscoreESZ_SZ_EEEEENS4_13SM90_TMA_LOADENS4_14ComposedLayoutINS4_7SwizzleILi3ELi4ELi3EEENS4_18smem_ptr_flag_bitsILi32EEENST_INS5_IJNSA_ILi8EEESH_EEENS5_IJSH_SB_EEEEEEEvNS4_8identityES12_S1C_vS1D_EENS_8epilogue10collective6detail29Sm90TmaWarpSpecializedAdapterINS1G_15DefaultEpilogueISJ_SK_SK_NS1F_6thread17LinearCombinationISJ_Li1EffLNS1K_9ScaleType4KindE0ELNS_15FloatRoundStyleE2ESJ_EENS1_15EpilogueDefaultEEEEEvvEEEEvNT_6ParamsE --------------------------
	.section	.nv.constant0._ZN7cutlass13device_kernelINS_4gemm6kernel13GemmUniversalIN4cute5tupleIJiiiiEEENS1_10collective13CollectiveMmaINS1_34MainloopSm90TmaGmmaWarpSpecializedILi7ENS5_IJNS4_1CILi1EEESB_SB_EEENS1_35KernelTmaWarpSpecializedCooperativeEEENS5_IJNSA_ILi256EEENSA_ILi128EEENSA_ILi32EEEEEENS_10tfloat32_tENS5_IJlSB_lEEESJ_SK_NS4_8TiledMMAINS4_8MMA_AtomIJNS4_4SM904GMMA30MMA_64x128x8_F32TF32TF32_SS_TNILNSO_7ScaleInE1ELSQ_1EEEEEENS4_6LayoutINS5_IJNSA_ILi2EEESB_SB_EEENS5_IJSB_NSA_ILi0EEESW_EEEEENS5_IJNS4_10UnderscoreESZ_SZ_EEEEENS4_13SM90_TMA_LOADENS4_14ComposedLayoutINS4_7SwizzleILi3ELi4ELi3EEENS4_18smem_ptr_flag_bitsILi32EEENST_INS5_IJNSA_ILi8EEESH_EEENS5_IJSH_SB_EEEEEEEvNS4_8identityES12_S1C_vS1D_EENS_8epilogue10collective6detail29Sm90TmaWarpSpecializedAdapterINS1G_15DefaultEpilogueISJ_SK_SK_NS1F_6thread17LinearCombinationISJ_Li1EffLNS1K_9ScaleType4KindE0ELNS_15FloatRoundStyleE2ESJ_EENS1_15EpilogueDefaultEEEEEvvEEEEvNT_6ParamsE,"a",@progbits
	.sectionflags	@""
	.align	4
.nv.constant0._ZN7cutlass13device_kernelINS_4gemm6kernel13GemmUniversalIN4cute5tupleIJiiiiEEENS1_10collective13CollectiveMmaINS1_34MainloopSm90TmaGmmaWarpSpecializedILi7ENS5_IJNS4_1CILi1EEESB_SB_EEENS1_35KernelTmaWarpSpecializedCooperativeEEENS5_IJNSA_ILi256EEENSA_ILi128EEENSA_ILi32EEEEEENS_10tfloat32_tENS5_IJlSB_lEEESJ_SK_NS4_8TiledMMAINS4_8MMA_AtomIJNS4_4SM904GMMA30MMA_64x128x8_F32TF32TF32_SS_TNILNSO_7ScaleInE1ELSQ_1EEEEEENS4_6LayoutINS5_IJNSA_ILi2EEESB_SB_EEENS5_IJSB_NSA_ILi0EEESW_EEEEENS5_IJNS4_10UnderscoreESZ_SZ_EEEEENS4_13SM90_TMA_LOADENS4_14ComposedLayoutINS4_7SwizzleILi3ELi4ELi3EEENS4_18smem_ptr_flag_bitsILi32EEENST_INS5_IJNSA_ILi8EEESH_EEENS5_IJSH_SB_EEEEEEEvNS4_8identityES12_S1C_vS1D_EENS_8epilogue10collective6detail29Sm90TmaWarpSpecializedAdapterINS1G_15DefaultEpilogueISJ_SK_SK_NS1F_6thread17LinearCombinationISJ_Li1EffLNS1K_9ScaleType4KindE0ELNS_15FloatRoundStyleE2ESJ_EENS1_15EpilogueDefaultEEEEEvvEEEEvNT_6ParamsE:
	.zero		1664


//--------------------- SYMBOLS --------------------------

	.type		.nv.reservedSmem.offset0,@object
	.size		.nv.reservedSmem.offset0,0x4
	.type		__assertfail,@function
